	.target	sm_90a

	.elftype	@"ET_EXEC"


//--------------------- .note.nv.tkinfo           --------------------------
	.section	.note.nv.tkinfo,"",@"SHT_NOTE"
	.sectionflags	@"SHF_NOTE_NV_TKINFO"
	.tkinfo
        /*0018*/ 	.word	0x00000002
        /*0030*/ 	.string	""
        /*0030*/ 	.string	"ptxas"
        /*0030*/ 	.string	"Cuda compilation tools, release 13.0, V13.0.88"
        /*0030*/ 	.string	"Build cuda_13.0.r13.0/compiler.36424714_0"
        /*0030*/ 	.string	"-arch sm_90a -m 64 "



//--------------------- .note.nv.cuinfo           --------------------------
	.section	.note.nv.cuinfo,"",@"SHT_NOTE"
	.sectionflags	@"SHF_NOTE_NV_CUINFO"
        /*0018*/ 	.short	0x0002
        /*001a*/ 	.short	0x005a
        /*001c*/ 	.short	0x0082
	.zero		2


//--------------------- .nv.info                  --------------------------
	.section	.nv.info,"",@"SHT_CUDA_INFO"
	.align	4


	//----- nvinfo : EIATTR_REGCOUNT
	.align		4
        /*0000*/ 	.byte	0x04, 0x2f
        /*0002*/ 	.short	(.L_15 - .L_14)
	.align		4
.L_14:
        /*0004*/ 	.word	index@(_ZN7cutlass13device_kernelINS_4gemm6kernel13GemmUniversalIN4cute5tupleIJiiiiEEENS1_10collective13CollectiveMmaINS1_34MainloopSm90TmaGmmaWarpSpecializedILi18ENS5_IJNS4_1CILi1EEESB_SB_EEENS1_35KernelTmaWarpSpecializedCooperativeEEENS5_IJNSA_ILi128EEENSA_ILi256EEENSA_ILi32EEEEEEaNS5_IJlSB_lEEEaSJ_NS4_8TiledMMAINS4_8MMA_AtomIJNS4_4SM904GMMA27MMA_64x256x32_S32S8S8_SS_TNEEEENS4_6LayoutINS5_IJNSA_ILi2EEESB_SB_EEENS5_IJSB_NSA_ILi0EEEST_EEEEENS5_IJNS4_10UnderscoreESW_SW_EEEEENS4_13SM90_TMA_LOADENS4_14ComposedLayoutINS4_7SwizzleILi1ELi4ELi3EEENS4_18smem_ptr_flag_bitsILi8EEENSQ_INS5_IJNSA_ILi8EEESH_EEENS5_IJSH_SB_EEEEEEEvNS4_8identityESZ_S19_vS1A_EENS_8epilogue10collective6detail29Sm90TmaWarpSpecializedAdapterINS1D_15DefaultEpilogueIaSJ_SJ_NS1C_6thread17LinearCombinationIaLi1EiiLNS1H_9ScaleType4KindE0ELNS_15FloatRoundStyleE2EaEENS1_15EpilogueDefaultEEEEEvvEEEEvNT_6ParamsE)
        /*0008*/ 	.word	0x000000a8


	//----- nvinfo : EIATTR_FRAME_SIZE
	.align		4
.L_15:
        /*000c*/ 	.byte	0x04, 0x11
        /*000e*/ 	.short	(.L_17 - .L_16)
	.align		4
.L_16:
        /*0010*/ 	.word	index@(_ZN7cutlass13device_kernelINS_4gemm6kernel13GemmUniversalIN4cute5tupleIJiiiiEEENS1_10collective13CollectiveMmaINS1_34MainloopSm90TmaGmmaWarpSpecializedILi18ENS5_IJNS4_1CILi1EEESB_SB_EEENS1_35KernelTmaWarpSpecializedCooperativeEEENS5_IJNSA_ILi128EEENSA_ILi256EEENSA_ILi32EEEEEEaNS5_IJlSB_lEEEaSJ_NS4_8TiledMMAINS4_8MMA_AtomIJNS4_4SM904GMMA27MMA_64x256x32_S32S8S8_SS_TNEEEENS4_6LayoutINS5_IJNSA_ILi2EEESB_SB_EEENS5_IJSB_NSA_ILi0EEEST_EEEEENS5_IJNS4_10UnderscoreESW_SW_EEEEENS4_13SM90_TMA_LOADENS4_14ComposedLayoutINS4_7SwizzleILi1ELi4ELi3EEENS4_18smem_ptr_flag_bitsILi8EEENSQ_INS5_IJNSA_ILi8EEESH_EEENS5_IJSH_SB_EEEEEEEvNS4_8identityESZ_S19_vS1A_EENS_8epilogue10collective6detail29Sm90TmaWarpSpecializedAdapterINS1D_15DefaultEpilogueIaSJ_SJ_NS1C_6thread17LinearCombinationIaLi1EiiLNS1H_9ScaleType4KindE0ELNS_15FloatRoundStyleE2EaEENS1_15EpilogueDefaultEEEEEvvEEEEvNT_6ParamsE)
        /*0014*/ 	.word	0x00000000


	//----- nvinfo : EIATTR_MIN_STACK_SIZE
	.align		4
.L_17:
        /*0018*/ 	.byte	0x04, 0x12
        /*001a*/ 	.short	(.L_19 - .L_18)
	.align		4
.L_18:
        /*001c*/ 	.word	index@(_ZN7cutlass13device_kernelINS_4gemm6kernel13GemmUniversalIN4cute5tupleIJiiiiEEENS1_10collective13CollectiveMmaINS1_34MainloopSm90TmaGmmaWarpSpecializedILi18ENS5_IJNS4_1CILi1EEESB_SB_EEENS1_35KernelTmaWarpSpecializedCooperativeEEENS5_IJNSA_ILi128EEENSA_ILi256EEENSA_ILi32EEEEEEaNS5_IJlSB_lEEEaSJ_NS4_8TiledMMAINS4_8MMA_AtomIJNS4_4SM904GMMA27MMA_64x256x32_S32S8S8_SS_TNEEEENS4_6LayoutINS5_IJNSA_ILi2EEESB_SB_EEENS5_IJSB_NSA_ILi0EEEST_EEEEENS5_IJNS4_10UnderscoreESW_SW_EEEEENS4_13SM90_TMA_LOADENS4_14ComposedLayoutINS4_7SwizzleILi1ELi4ELi3EEENS4_18smem_ptr_flag_bitsILi8EEENSQ_INS5_IJNSA_ILi8EEESH_EEENS5_IJSH_SB_EEEEEEEvNS4_8identityESZ_S19_vS1A_EENS_8epilogue10collective6detail29Sm90TmaWarpSpecializedAdapterINS1D_15DefaultEpilogueIaSJ_SJ_NS1C_6thread17LinearCombinationIaLi1EiiLNS1H_9ScaleType4KindE0ELNS_15FloatRoundStyleE2EaEENS1_15EpilogueDefaultEEEEEvvEEEEvNT_6ParamsE)
        /*0020*/ 	.word	0x00000000
.L_19:


//--------------------- .nv.compat                --------------------------
	.section	.nv.compat,"",@"SHT_CUDA_COMPAT_INFO"
	.align	4
        /*0000*/ 	.byte	0x02, 0x09, 0x01, 0x00, 0x02, 0x02, 0x04, 0x00, 0x02, 0x05, 0x05, 0x00, 0x03, 0x07, 0x01, 0x01
        /*0010*/ 	.byte	0x02, 0x03, 0x01, 0x00, 0x02, 0x06, 0x01, 0x00, 0x04, 0x0b, 0x08, 0x00, 0x00, 0x00, 0x00, 0x00
        /*0020*/ 	.byte	0x00, 0x00, 0x00, 0x00


//--------------------- .nv.info._ZN7cutlass13device_kernelINS_4gemm6kernel13GemmUniversalIN4cute5tupleIJiiiiEEENS1_10collective13CollectiveMmaINS1_34MainloopSm90TmaGmmaWarpSpecializedILi18ENS5_IJNS4_1CILi1EEESB_SB_EEENS1_35KernelTmaWarpSpecializedCooperativeEEENS5_IJNSA_ILi128EEENSA_ILi256EEENSA_ILi32EEEEEEaNS5_IJlSB_lEEEaSJ_NS4_8TiledMMAINS4_8MMA_AtomIJNS4_4SM904GMMA27MMA_64x256x32_S32S8S8_SS_TNEEEENS4_6LayoutINS5_IJNSA_ILi2EEESB_SB_EEENS5_IJSB_NSA_ILi0EEEST_EEEEENS5_IJNS4_10UnderscoreESW_SW_EEEEENS4_13SM90_TMA_LOADENS4_14ComposedLayoutINS4_7SwizzleILi1ELi4ELi3EEENS4_18smem_ptr_flag_bitsILi8EEENSQ_INS5_IJNSA_ILi8EEESH_EEENS5_IJSH_SB_EEEEEEEvNS4_8identityESZ_S19_vS1A_EENS_8epilogue10collective6detail29Sm90TmaWarpSpecializedAdapterINS1D_15DefaultEpilogueIaSJ_SJ_NS1C_6thread17LinearCombinationIaLi1EiiLNS1H_9ScaleType4KindE0ELNS_15FloatRoundStyleE2EaEENS1_15EpilogueDefaultEEEEEvvEEEEvNT_6ParamsE --------------------------
	.section	.nv.info._ZN7cutlass13device_kernelINS_4gemm6kernel13GemmUniversalIN4cute5tupleIJiiiiEEENS1_10collective13CollectiveMmaINS1_34MainloopSm90TmaGmmaWarpSpecializedILi18ENS5_IJNS4_1CILi1EEESB_SB_EEENS1_35KernelTmaWarpSpecializedCooperativeEEENS5_IJNSA_ILi128EEENSA_ILi256EEENSA_ILi32EEEEEEaNS5_IJlSB_lEEEaSJ_NS4_8TiledMMAINS4_8MMA_AtomIJNS4_4SM904GMMA27MMA_64x256x32_S32S8S8_SS_TNEEEENS4_6LayoutINS5_IJNSA_ILi2EEESB_SB_EEENS5_IJSB_NSA_ILi0EEEST_EEEEENS5_IJNS4_10UnderscoreESW_SW_EEEEENS4_13SM90_TMA_LOADENS4_14ComposedLayoutINS4_7SwizzleILi1ELi4ELi3EEENS4_18smem_ptr_flag_bitsILi8EEENSQ_INS5_IJNSA_ILi8EEESH_EEENS5_IJSH_SB_EEEEEEEvNS4_8identityESZ_S19_vS1A_EENS_8epilogue10collective6detail29Sm90TmaWarpSpecializedAdapterINS1D_15DefaultEpilogueIaSJ_SJ_NS1C_6thread17LinearCombinationIaLi1EiiLNS1H_9ScaleType4KindE0ELNS_15FloatRoundStyleE2EaEENS1_15EpilogueDefaultEEEEEvvEEEEvNT_6ParamsE,"",@"SHT_CUDA_INFO"
	.sectionflags	@""
	.align	4


	//----- nvinfo : EIATTR_CUDA_API_VERSION
	.align		4
        /*0000*/ 	.byte	0x04, 0x37
        /*0002*/ 	.short	(.L_21 - .L_20)
.L_20:
        /*0004*/ 	.word	0x00000082


	//----- nvinfo : EIATTR_KPARAM_INFO
	.align		4
.L_21:
        /*0008*/ 	.byte	0x04, 0x17
        /*000a*/ 	.short	(.L_23 - .L_22)
.L_22:
        /*000c*/ 	.word	0x00000000
        /*0010*/ 	.short	0x0000
        /*0012*/ 	.short	0x0070
        /*0014*/ 	.byte	0x00, 0xf0, 0x01, 0x10


	//----- nvinfo : EIATTR_SPARSE_MMA_MASK
	.align		4
.L_23:
        /*0018*/ 	.byte	0x03, 0x50
        /*001a*/ 	.short	0x0000


	//----- nvinfo : EIATTR_MAXREG_COUNT
	.align		4
        /*001c*/ 	.byte	0x03, 0x1b
        /*001e*/ 	.short	0x00a8


	//----- nvinfo : EIATTR_NUM_BARRIERS
	.align		4
        /*0020*/ 	.byte	0x02, 0x4c
        /*0022*/ 	.byte	0x01
	.zero		1


	//----- nvinfo : EIATTR_EXTERNS
	.align		4
        /*0024*/ 	.byte	0x04, 0x0f
        /*0026*/ 	.short	(.L_25 - .L_24)


	//   ....[0]....
	.align		4
.L_24:
        /*0028*/ 	.word	index@(__assertfail)


	//----- nvinfo : EIATTR_MERCURY_ISA_VERSION
	.align		4
.L_25:
        /*002c*/ 	.byte	0x03, 0x5f
        /*002e*/ 	.short	0x0101


	//----- nvinfo : EIATTR_INT_WARP_WIDE_INSTR_OFFSETS
	.align		4
        /*0030*/ 	.byte	0x04, 0x31
        /*0032*/ 	.short	(.L_27 - .L_26)


	//   ....[0]....
.L_26:
        /*0034*/ 	.word	0x000005a0


	//   ....[1]....
        /*0038*/ 	.word	0x000005d0


	//   ....[2]....
        /*003c*/ 	.word	0x000006b0


	//----- nvinfo : EIATTR_COOP_GROUP_MASK_REGIDS
	.align		4
.L_27:
        /*0040*/ 	.byte	0x04, 0x29
        /*0042*/ 	.short	(.L_29 - .L_28)


	//   ....[0]....
.L_28:
        /*0044*/ 	.word	0xffffffff


	//   ....[1]....
        /*0048*/ 	.word	0xffffffff


	//   ....[2]....
        /*004c*/ 	.word	0xffffffff


	//   ....[3]....
        /*0050*/ 	.word	0xffffffff


	//   ....[4]....
        /*0054*/ 	.word	0xffffffff


	//----- nvinfo : EIATTR_COOP_GROUP_INSTR_OFFSETS
	.align		4
.L_29:
        /*0058*/ 	.byte	0x04, 0x28
        /*005a*/ 	.short	(.L_31 - .L_30)


	//   ....[0]....
.L_30:
        /*005c*/ 	.word	0x00000060


	//   ....[1]....
        /*0060*/ 	.word	0x00000070


	//   ....[2]....
        /*0064*/ 	.word	0x00000130


	//   ....[3]....
        /*0068*/ 	.word	0x000004b0


	//   ....[4]....
        /*006c*/ 	.word	0x00001160


	//----- nvinfo : EIATTR_REG_RECONFIG
	.align		4
.L_31:
        /*0070*/ 	.byte	0x01, 0x54
	.zero		2


	//----- nvinfo : EIATTR_SYSCALL_OFFSETS
	.align		4
        /*0074*/ 	.byte	0x04, 0x46
        /*0076*/ 	.short	(.L_33 - .L_32)


	//   ....[0]....
.L_32:
        /*0078*/ 	.word	0x00001320


	//----- nvinfo : EIATTR_MBARRIER_INSTR_OFFSETS
	.align		4
.L_33:
        /*007c*/ 	.byte	0x04, 0x39
        /*007e*/ 	.short	(.L_35 - .L_34)


	//   ....[0]....
.L_34:
        /*0080*/ 	.word	0x00000250
        /*0084*/ 	.word	0x000000ff
        /*0088*/ 	.word	0x00000000
        /*008c*/ 	.short	0x0100
        /*008e*/ 	.byte	0x08
	.zero		1


	//   ....[1]....
        /*0090*/ 	.word	0x00000260
        /*0094*/ 	.word	0x000000ff
        /*0098*/ 	.word	0x00000090
        /*009c*/ 	.short	0x0100
        /*009e*/ 	.byte	0x08
	.zero		1


	//   ....[2]....
        /*00a0*/ 	.word	0x00000270
        /*00a4*/ 	.word	0x000000ff
        /*00a8*/ 	.word	0x00000008
        /*00ac*/ 	.short	0x0100
        /*00ae*/ 	.byte	0x08
	.zero		1


	//   ....[3]....
        /*00b0*/ 	.word	0x00000280
        /*00b4*/ 	.word	0x000000ff
        /*00b8*/ 	.word	0x00000098
        /*00bc*/ 	.short	0x0100
        /*00be*/ 	.byte	0x08
	.zero		1


	//   ....[4]....
        /*00c0*/ 	.word	0x00000290
        /*00c4*/ 	.word	0x000000ff
        /*00c8*/ 	.word	0x00000010
        /*00cc*/ 	.short	0x0100
        /*00ce*/ 	.byte	0x08
	.zero		1


	//   ....[5]....
        /*00d0*/ 	.word	0x000002a0
        /*00d4*/ 	.word	0x000000ff
        /*00d8*/ 	.word	0x000000a0
        /*00dc*/ 	.short	0x0100
        /*00de*/ 	.byte	0x08
	.zero		1


	//   ....[6]....
        /*00e0*/ 	.word	0x000002b0
        /*00e4*/ 	.word	0x000000ff
        /*00e8*/ 	.word	0x00000018
        /*00ec*/ 	.short	0x0100
        /*00ee*/ 	.byte	0x08
	.zero		1


	//   ....[7]....
        /*00f0*/ 	.word	0x000002c0
        /*00f4*/ 	.word	0x000000ff
        /*00f8*/ 	.word	0x000000a8
        /*00fc*/ 	.short	0x0100
        /*00fe*/ 	.byte	0x08
	.zero		1


	//   ....[8]....
        /*0100*/ 	.word	0x000002d0
        /*0104*/ 	.word	0x000000ff
        /*0108*/ 	.word	0x00000020
        /*010c*/ 	.short	0x0100
        /*010e*/ 	.byte	0x08
	.zero		1


	//   ....[9]....
        /*0110*/ 	.word	0x000002e0
        /*0114*/ 	.word	0x000000ff
        /*0118*/ 	.word	0x000000b0
        /*011c*/ 	.short	0x0100
        /*011e*/ 	.byte	0x08
	.zero		1


	//   ....[10]....
        /*0120*/ 	.word	0x000002f0
        /*0124*/ 	.word	0x000000ff
        /*0128*/ 	.word	0x00000028
        /*012c*/ 	.short	0x0100
        /*012e*/ 	.byte	0x08
	.zero		1


	//   ....[11]....
        /*0130*/ 	.word	0x00000300
        /*0134*/ 	.word	0x000000ff
        /*0138*/ 	.word	0x000000b8
        /*013c*/ 	.short	0x0100
        /*013e*/ 	.byte	0x08
	.zero		1


	//   ....[12]....
        /*0140*/ 	.word	0x00000310
        /*0144*/ 	.word	0x000000ff
        /*0148*/ 	.word	0x00000030
        /*014c*/ 	.short	0x0100
        /*014e*/ 	.byte	0x08
	.zero		1


	//   ....[13]....
        /*0150*/ 	.word	0x00000320
        /*0154*/ 	.word	0x000000ff
        /*0158*/ 	.word	0x000000c0
        /*015c*/ 	.short	0x0100
        /*015e*/ 	.byte	0x08
	.zero		1


	//   ....[14]....
        /*0160*/ 	.word	0x00000330
        /*0164*/ 	.word	0x000000ff
        /*0168*/ 	.word	0x00000038
        /*016c*/ 	.short	0x0100
        /*016e*/ 	.byte	0x08
	.zero		1


	//   ....[15]....
        /*0170*/ 	.word	0x00000340
        /*0174*/ 	.word	0x000000ff
        /*0178*/ 	.word	0x000000c8
        /*017c*/ 	.short	0x0100
        /*017e*/ 	.byte	0x08
	.zero		1


	//   ....[16]....
        /*0180*/ 	.word	0x00000350
        /*0184*/ 	.word	0x000000ff
        /*0188*/ 	.word	0x00000040
        /*018c*/ 	.short	0x0100
        /*018e*/ 	.byte	0x08
	.zero		1


	//   ....[17]....
        /*0190*/ 	.word	0x00000360
        /*0194*/ 	.word	0x000000ff
        /*0198*/ 	.word	0x000000d0
        /*019c*/ 	.short	0x0100
        /*019e*/ 	.byte	0x08
	.zero		1


	//   ....[18]....
        /*01a0*/ 	.word	0x00000370
        /*01a4*/ 	.word	0x000000ff
        /*01a8*/ 	.word	0x00000048
        /*01ac*/ 	.short	0x0100
        /*01ae*/ 	.byte	0x08
	.zero		1


	//   ....[19]....
        /*01b0*/ 	.word	0x00000380
        /*01b4*/ 	.word	0x000000ff
        /*01b8*/ 	.word	0x000000d8
        /*01bc*/ 	.short	0x0100
        /*01be*/ 	.byte	0x08
	.zero		1


	//   ....[20]....
        /*01c0*/ 	.word	0x00000390
        /*01c4*/ 	.word	0x000000ff
        /*01c8*/ 	.word	0x00000050
        /*01cc*/ 	.short	0x0100
        /*01ce*/ 	.byte	0x08
	.zero		1


	//   ....[21]....
        /*01d0*/ 	.word	0x000003a0
        /*01d4*/ 	.word	0x000000ff
        /*01d8*/ 	.word	0x000000e0
        /*01dc*/ 	.short	0x0100
        /*01de*/ 	.byte	0x08
	.zero		1


	//   ....[22]....
        /*01e0*/ 	.word	0x000003b0
        /*01e4*/ 	.word	0x000000ff
        /*01e8*/ 	.word	0x00000058
        /*01ec*/ 	.short	0x0100
        /*01ee*/ 	.byte	0x08
	.zero		1


	//   ....[23]....
        /*01f0*/ 	.word	0x000003c0
        /*01f4*/ 	.word	0x000000ff
        /*01f8*/ 	.word	0x000000e8
        /*01fc*/ 	.short	0x0100
        /*01fe*/ 	.byte	0x08
	.zero		1


	//   ....[24]....
        /*0200*/ 	.word	0x000003d0
        /*0204*/ 	.word	0x000000ff
        /*0208*/ 	.word	0x00000060
        /*020c*/ 	.short	0x0100
        /*020e*/ 	.byte	0x08
	.zero		1


	//   ....[25]....
        /*0210*/ 	.word	0x000003e0
        /*0214*/ 	.word	0x000000ff
        /*0218*/ 	.word	0x000000f0
        /*021c*/ 	.short	0x0100
        /*021e*/ 	.byte	0x08
	.zero		1


	//   ....[26]....
        /*0220*/ 	.word	0x000003f0
        /*0224*/ 	.word	0x000000ff
        /*0228*/ 	.word	0x00000068
        /*022c*/ 	.short	0x0100
        /*022e*/ 	.byte	0x08
	.zero		1


	//   ....[27]....
        /*0230*/ 	.word	0x00000400
        /*0234*/ 	.word	0x000000ff
        /*0238*/ 	.word	0x000000f8
        /*023c*/ 	.short	0x0100
        /*023e*/ 	.byte	0x08
	.zero		1


	//   ....[28]....
        /*0240*/ 	.word	0x00000410
        /*0244*/ 	.word	0x000000ff
        /*0248*/ 	.word	0x00000070
        /*024c*/ 	.short	0x0100
        /*024e*/ 	.byte	0x08
	.zero		1


	//   ....[29]....
        /*0250*/ 	.word	0x00000420
        /*0254*/ 	.word	0x000000ff
        /*0258*/ 	.word	0x00000100
        /*025c*/ 	.short	0x0100
        /*025e*/ 	.byte	0x08
	.zero		1


	//   ....[30]....
        /*0260*/ 	.word	0x00000430
        /*0264*/ 	.word	0x000000ff
        /*0268*/ 	.word	0x00000078
        /*026c*/ 	.short	0x0100
        /*026e*/ 	.byte	0x08
	.zero		1


	//   ....[31]....
        /*0270*/ 	.word	0x00000440
        /*0274*/ 	.word	0x000000ff
        /*0278*/ 	.word	0x00000108
        /*027c*/ 	.short	0x0100
        /*027e*/ 	.byte	0x08
	.zero		1


	//   ....[32]....
        /*0280*/ 	.word	0x00000450
        /*0284*/ 	.word	0x000000ff
        /*0288*/ 	.word	0x00000080
        /*028c*/ 	.short	0x0100
        /*028e*/ 	.byte	0x08
	.zero		1


	//   ....[33]....
        /*0290*/ 	.word	0x00000460
        /*0294*/ 	.word	0x000000ff
        /*0298*/ 	.word	0x00000110
        /*029c*/ 	.short	0x0100
        /*029e*/ 	.byte	0x08
	.zero		1


	//   ....[34]....
        /*02a0*/ 	.word	0x00000470
        /*02a4*/ 	.word	0x000000ff
        /*02a8*/ 	.word	0x00000088
        /*02ac*/ 	.short	0x0100
        /*02ae*/ 	.byte	0x08
	.zero		1


	//   ....[35]....
        /*02b0*/ 	.word	0x00000480
        /*02b4*/ 	.word	0x000000ff
        /*02b8*/ 	.word	0x00000118
        /*02bc*/ 	.short	0x0100
        /*02be*/ 	.byte	0x08
	.zero		1


	//   ....[36]....
        /*02c0*/ 	.word	0x00000720
        /*02c4*/ 	.word	0x000000ff
        /*02c8*/ 	.word	0x00000130
        /*02cc*/ 	.short	0x0100
        /*02ce*/ 	.byte	0x06
	.zero		1


	//   ....[37]....
        /*02d0*/ 	.word	0x00000780
        /*02d4*/ 	.word	0x000000ff
        /*02d8*/ 	.word	0x00000138
        /*02dc*/ 	.short	0x0100
        /*02de*/ 	.byte	0x06
	.zero		1


	//   ....[38]....
        /*02e0*/ 	.word	0x000013f0
        /*02e4*/ 	.word	0x00000003
        /*02e8*/ 	.word	0x00000000
        /*02ec*/ 	.short	0x010a
        /*02ee*/ 	.byte	0x3f
	.zero		1


	//   ....[39]....
        /*02f0*/ 	.word	0x00001430
        /*02f4*/ 	.word	0x00000003
        /*02f8*/ 	.word	0x00000000
        /*02fc*/ 	.short	0x010a
        /*02fe*/ 	.byte	0x3f
	.zero		1


	//   ....[40]....
        /*0300*/ 	.word	0x00001690
        /*0304*/ 	.word	0x00000005
        /*0308*/ 	.word	0x00000000
        /*030c*/ 	.short	0x010a
        /*030e*/ 	.byte	0x3f
	.zero		1


	//   ....[41]....
        /*0310*/ 	.word	0x000016d0
        /*0314*/ 	.word	0x00000005
        /*0318*/ 	.word	0x00000000
        /*031c*/ 	.short	0x010a
        /*031e*/ 	.byte	0x3f
	.zero		1


	//   ....[42]....
        /*0320*/ 	.word	0x000017c0
        /*0324*/ 	.word	0x00000004
        /*0328*/ 	.word	0x00000000
        /*032c*/ 	.short	0x0101
        /*032e*/ 	.byte	0x3f
	.zero		1


	//   ....[43]....
        /*0330*/ 	.word	0x000019a0
        /*0334*/ 	.word	0x00000000
        /*0338*/ 	.word	0x00000000
        /*033c*/ 	.short	0x0101
        /*033e*/ 	.byte	0x3f
	.zero		1


	//   ....[44]....
        /*0340*/ 	.word	0x00008f30
        /*0344*/ 	.word	0x0000000e
        /*0348*/ 	.word	0x00000090
        /*034c*/ 	.short	0x010a
        /*034e*/ 	.byte	0x3f
	.zero		1


	//   ....[45]....
        /*0350*/ 	.word	0x000092b0
        /*0354*/ 	.word	0x00000006
        /*0358*/ 	.word	0x00000138
        /*035c*/ 	.short	0x0101
        /*035e*/ 	.byte	0x3f
	.zero		1


	//   ....[46]....
        /*0360*/ 	.word	0x000099e0
        /*0364*/ 	.word	0x00000007
        /*0368*/ 	.word	0x00000000
        /*036c*/ 	.short	0x010a
        /*036e*/ 	.byte	0x3f
	.zero		1


	//   ....[47]....
        /*0370*/ 	.word	0x00009a60
        /*0374*/ 	.word	0x00000009
        /*0378*/ 	.word	0x00000000
        /*037c*/ 	.short	0x010a
        /*037e*/ 	.byte	0x3f
	.zero		1


	//   ....[48]....
        /*0380*/ 	.word	0x00009af0
        /*0384*/ 	.word	0x00000006
        /*0388*/ 	.word	0x00000000
        /*038c*/ 	.short	0x010a
        /*038e*/ 	.byte	0x3f
	.zero		1


	//   ....[49]....
        /*0390*/ 	.word	0x00009b80
        /*0394*/ 	.word	0x00000009
        /*0398*/ 	.word	0x00000000
        /*039c*/ 	.short	0x010a
        /*039e*/ 	.byte	0x3f
	.zero		1


	//   ....[50]....
        /*03a0*/ 	.word	0x00009c10
        /*03a4*/ 	.word	0x00000006
        /*03a8*/ 	.word	0x00000000
        /*03ac*/ 	.short	0x010a
        /*03ae*/ 	.byte	0x3f
	.zero		1


	//   ....[51]....
        /*03b0*/ 	.word	0x00009ca0
        /*03b4*/ 	.word	0x00000009
        /*03b8*/ 	.word	0x00000000
        /*03bc*/ 	.short	0x010a
        /*03be*/ 	.byte	0x3f
	.zero		1


	//   ....[52]....
        /*03c0*/ 	.word	0x00009d30
        /*03c4*/ 	.word	0x00000006
        /*03c8*/ 	.word	0x00000000
        /*03cc*/ 	.short	0x010a
        /*03ce*/ 	.byte	0x3f
	.zero		1


	//   ....[53]....
        /*03d0*/ 	.word	0x00009dc0
        /*03d4*/ 	.word	0x00000009
        /*03d8*/ 	.word	0x00000000
        /*03dc*/ 	.short	0x010a
        /*03de*/ 	.byte	0x3f
	.zero		1


	//   ....[54]....
        /*03e0*/ 	.word	0x00009e50
        /*03e4*/ 	.word	0x00000006
        /*03e8*/ 	.word	0x00000000
        /*03ec*/ 	.short	0x010a
        /*03ee*/ 	.byte	0x3f
	.zero		1


	//   ....[55]....
        /*03f0*/ 	.word	0x00009ee0
        /*03f4*/ 	.word	0x00000009
        /*03f8*/ 	.word	0x00000000
        /*03fc*/ 	.short	0x010a
        /*03fe*/ 	.byte	0x3f
	.zero		1


	//   ....[56]....
        /*0400*/ 	.word	0x00009f70
        /*0404*/ 	.word	0x00000006
        /*0408*/ 	.word	0x00000000
        /*040c*/ 	.short	0x010a
        /*040e*/ 	.byte	0x3f
	.zero		1


	//   ....[57]....
        /*0410*/ 	.word	0x0000a000
        /*0414*/ 	.word	0x00000009
        /*0418*/ 	.word	0x00000000
        /*041c*/ 	.short	0x010a
        /*041e*/ 	.byte	0x3f
	.zero		1


	//   ....[58]....
        /*0420*/ 	.word	0x0000a090
        /*0424*/ 	.word	0x00000006
        /*0428*/ 	.word	0x00000000
        /*042c*/ 	.short	0x010a
        /*042e*/ 	.byte	0x3f
	.zero		1


	//   ....[59]....
        /*0430*/ 	.word	0x0000a120
        /*0434*/ 	.word	0x00000009
        /*0438*/ 	.word	0x00000000
        /*043c*/ 	.short	0x010a
        /*043e*/ 	.byte	0x3f
	.zero		1


	//   ....[60]....
        /*0440*/ 	.word	0x0000a1b0
        /*0444*/ 	.word	0x00000006
        /*0448*/ 	.word	0x00000000
        /*044c*/ 	.short	0x010a
        /*044e*/ 	.byte	0x3f
	.zero		1


	//   ....[61]....
        /*0450*/ 	.word	0x0000a240
        /*0454*/ 	.word	0x00000009
        /*0458*/ 	.word	0x00000000
        /*045c*/ 	.short	0x010a
        /*045e*/ 	.byte	0x3f
	.zero		1


	//   ....[62]....
        /*0460*/ 	.word	0x0000a2d0
        /*0464*/ 	.word	0x00000006
        /*0468*/ 	.word	0x00000000
        /*046c*/ 	.short	0x010a
        /*046e*/ 	.byte	0x3f
	.zero		1


	//   ....[63]....
        /*0470*/ 	.word	0x0000a360
        /*0474*/ 	.word	0x00000003
        /*0478*/ 	.word	0x00000000
        /*047c*/ 	.short	0x010a
        /*047e*/ 	.byte	0x3f
	.zero		1


	//   ....[64]....
        /*0480*/ 	.word	0x0000a3c0
        /*0484*/ 	.word	0x00000003
        /*0488*/ 	.word	0x00000000
        /*048c*/ 	.short	0x010a
        /*048e*/ 	.byte	0x3f
	.zero		1


	//   ....[65]....
        /*0490*/ 	.word	0x0000a410
        /*0494*/ 	.word	0x00000005
        /*0498*/ 	.word	0x00000000
        /*049c*/ 	.short	0x010a
        /*049e*/ 	.byte	0x3f
	.zero		1


	//   ....[66]....
        /*04a0*/ 	.word	0x0000a4e0
        /*04a4*/ 	.word	0x0000000e
        /*04a8*/ 	.word	0x00000090
        /*04ac*/ 	.short	0x010a
        /*04ae*/ 	.byte	0x3f
	.zero		1


	//   ....[67]....
        /*04b0*/ 	.word	0x0000a5b0
        /*04b4*/ 	.word	0x00000007
        /*04b8*/ 	.word	0x00000000
        /*04bc*/ 	.short	0x010a
        /*04be*/ 	.byte	0x3f
	.zero		1


	//   ....[68]....
        /*04c0*/ 	.word	0x0000a600
        /*04c4*/ 	.word	0x00000009
        /*04c8*/ 	.word	0x00000000
        /*04cc*/ 	.short	0x010a
        /*04ce*/ 	.byte	0x3f
	.zero		1


	//   ....[69]....
        /*04d0*/ 	.word	0x0000a650
        /*04d4*/ 	.word	0x00000006
        /*04d8*/ 	.word	0x00000000
        /*04dc*/ 	.short	0x010a
        /*04de*/ 	.byte	0x3f
	.zero		1


	//   ....[70]....
        /*04e0*/ 	.word	0x0000a6a0
        /*04e4*/ 	.word	0x00000009
        /*04e8*/ 	.word	0x00000000
        /*04ec*/ 	.short	0x010a
        /*04ee*/ 	.byte	0x3f
	.zero		1


	//   ....[71]....
        /*04f0*/ 	.word	0x0000a6f0
        /*04f4*/ 	.word	0x00000006
        /*04f8*/ 	.word	0x00000000
        /*04fc*/ 	.short	0x010a
        /*04fe*/ 	.byte	0x3f
	.zero		1


	//   ....[72]....
        /*0500*/ 	.word	0x0000a740
        /*0504*/ 	.word	0x00000009
        /*0508*/ 	.word	0x00000000
        /*050c*/ 	.short	0x010a
        /*050e*/ 	.byte	0x3f
	.zero		1


	//   ....[73]....
        /*0510*/ 	.word	0x0000a790
        /*0514*/ 	.word	0x00000006
        /*0518*/ 	.word	0x00000000
        /*051c*/ 	.short	0x010a
        /*051e*/ 	.byte	0x3f
	.zero		1


	//   ....[74]....
        /*0520*/ 	.word	0x0000a7e0
        /*0524*/ 	.word	0x00000009
        /*0528*/ 	.word	0x00000000
        /*052c*/ 	.short	0x010a
        /*052e*/ 	.byte	0x3f
	.zero		1


	//   ....[75]....
        /*0530*/ 	.word	0x0000a830
        /*0534*/ 	.word	0x00000006
        /*0538*/ 	.word	0x00000000
        /*053c*/ 	.short	0x010a
        /*053e*/ 	.byte	0x3f
	.zero		1


	//   ....[76]....
        /*0540*/ 	.word	0x0000a880
        /*0544*/ 	.word	0x00000009
        /*0548*/ 	.word	0x00000000
        /*054c*/ 	.short	0x010a
        /*054e*/ 	.byte	0x3f
	.zero		1


	//   ....[77]....
        /*0550*/ 	.word	0x0000a8d0
        /*0554*/ 	.word	0x00000006
        /*0558*/ 	.word	0x00000000
        /*055c*/ 	.short	0x010a
        /*055e*/ 	.byte	0x3f
	.zero		1


	//   ....[78]....
        /*0560*/ 	.word	0x0000a920
        /*0564*/ 	.word	0x00000009
        /*0568*/ 	.word	0x00000000
        /*056c*/ 	.short	0x010a
        /*056e*/ 	.byte	0x3f
	.zero		1


	//   ....[79]....
        /*0570*/ 	.word	0x0000a970
        /*0574*/ 	.word	0x00000006
        /*0578*/ 	.word	0x00000000
        /*057c*/ 	.short	0x010a
        /*057e*/ 	.byte	0x3f
	.zero		1


	//   ....[80]....
        /*0580*/ 	.word	0x0000a9c0
        /*0584*/ 	.word	0x00000009
        /*0588*/ 	.word	0x00000000
        /*058c*/ 	.short	0x010a
        /*058e*/ 	.byte	0x3f
	.zero		1


	//   ....[81]....
        /*0590*/ 	.word	0x0000aa10
        /*0594*/ 	.word	0x00000006
        /*0598*/ 	.word	0x00000000
        /*059c*/ 	.short	0x010a
        /*059e*/ 	.byte	0x3f
	.zero		1


	//   ....[82]....
        /*05a0*/ 	.word	0x0000aa60
        /*05a4*/ 	.word	0x00000009
        /*05a8*/ 	.word	0x00000000
        /*05ac*/ 	.short	0x010a
        /*05ae*/ 	.byte	0x3f
	.zero		1


	//   ....[83]....
        /*05b0*/ 	.word	0x0000aab0
        /*05b4*/ 	.word	0x00000006
        /*05b8*/ 	.word	0x00000000
        /*05bc*/ 	.short	0x010a
        /*05be*/ 	.byte	0x3f
	.zero		1


	//----- nvinfo : EIATTR_NUM_MBARRIERS
	.align		4
.L_35:
        /*05c0*/ 	.byte	0x03, 0x38
        /*05c2*/ 	.short	0x0026


	//----- nvinfo : EIATTR_EXIT_INSTR_OFFSETS
	.align		4
        /*05c4*/ 	.byte	0x04, 0x1c
        /*05c6*/ 	.short	(.L_37 - .L_36)


	//   ....[0]....
.L_36:
        /*05c8*/ 	.word	0x000007d0


	//   ....[1]....
        /*05cc*/ 	.word	0x000010a0


	//   ....[2]....
        /*05d0*/ 	.word	0x000085a0


	//   ....[3]....
        /*05d4*/ 	.word	0x00008bd0


	//   ....[4]....
        /*05d8*/ 	.word	0x0000a3b0


	//----- nvinfo : EIATTR_MAX_THREADS
	.align		4
.L_37:
        /*05dc*/ 	.byte	0x04, 0x05
        /*05de*/ 	.short	(.L_39 - .L_38)
.L_38:
        /*05e0*/ 	.word	0x00000180
        /*05e4*/ 	.word	0x00000001
        /*05e8*/ 	.word	0x00000001


	//----- nvinfo : EIATTR_CRS_STACK_SIZE
	.align		4
.L_39:
        /*05ec*/ 	.byte	0x04, 0x1e
        /*05ee*/ 	.short	(.L_41 - .L_40)
.L_40:
        /*05f0*/ 	.word	0x00000000


	//----- nvinfo : EIATTR_CBANK_PARAM_SIZE
	.align		4
.L_41:
        /*05f4*/ 	.byte	0x03, 0x19
        /*05f6*/ 	.short	0x0470


	//----- nvinfo : EIATTR_PARAM_CBANK
	.align		4
        /*05f8*/ 	.byte	0x04, 0x0a
        /*05fa*/ 	.short	(.L_43 - .L_42)
	.align		4
.L_42:
        /*05fc*/ 	.word	index@(.nv.constant0._ZN7cutlass13device_kernelINS_4gemm6kernel13GemmUniversalIN4cute5tupleIJiiiiEEENS1_10collective13CollectiveMmaINS1_34MainloopSm90TmaGmmaWarpSpecializedILi18ENS5_IJNS4_1CILi1EEESB_SB_EEENS1_35KernelTmaWarpSpecializedCooperativeEEENS5_IJNSA_ILi128EEENSA_ILi256EEENSA_ILi32EEEEEEaNS5_IJlSB_lEEEaSJ_NS4_8TiledMMAINS4_8MMA_AtomIJNS4_4SM904GMMA27MMA_64x256x32_S32S8S8_SS_TNEEEENS4_6LayoutINS5_IJNSA_ILi2EEESB_SB_EEENS5_IJSB_NSA_ILi0EEEST_EEEEENS5_IJNS4_10UnderscoreESW_SW_EEEEENS4_13SM90_TMA_LOADENS4_14ComposedLayoutINS4_7SwizzleILi1ELi4ELi3EEENS4_18smem_ptr_flag_bitsILi8EEENSQ_INS5_IJNSA_ILi8EEESH_EEENS5_IJSH_SB_EEEEEEEvNS4_8identityESZ_S19_vS1A_EENS_8epilogue10collective6detail29Sm90TmaWarpSpecializedAdapterINS1D_15DefaultEpilogueIaSJ_SJ_NS1C_6thread17LinearCombinationIaLi1EiiLNS1H_9ScaleType4KindE0ELNS_15FloatRoundStyleE2EaEENS1_15EpilogueDefaultEEEEEvvEEEEvNT_6ParamsE)
        /*0600*/ 	.short	0x0210
        /*0602*/ 	.short	0x0470


	//----- nvinfo : EIATTR_SW_WAR
	.align		4
.L_43:
        /*0604*/ 	.byte	0x04, 0x36
        /*0606*/ 	.short	(.L_45 - .L_44)
.L_44:
        /*0608*/ 	.word	0x00000008
.L_45:


//--------------------- .nv.callgraph             --------------------------
	.section	.nv.callgraph,"",@"SHT_CUDA_CALLGRAPH"
	.align	4
	.sectionentsize	8
	.align		4
        /*0000*/ 	.word	0x00000000
	.align		4
        /*0004*/ 	.word	0xffffffff
	.align		4
        /*0008*/ 	.word	index@(_ZN7cutlass13device_kernelINS_4gemm6kernel13GemmUniversalIN4cute5tupleIJiiiiEEENS1_10collective13CollectiveMmaINS1_34MainloopSm90TmaGmmaWarpSpecializedILi18ENS5_IJNS4_1CILi1EEESB_SB_EEENS1_35KernelTmaWarpSpecializedCooperativeEEENS5_IJNSA_ILi128EEENSA_ILi256EEENSA_ILi32EEEEEEaNS5_IJlSB_lEEEaSJ_NS4_8TiledMMAINS4_8MMA_AtomIJNS4_4SM904GMMA27MMA_64x256x32_S32S8S8_SS_TNEEEENS4_6LayoutINS5_IJNSA_ILi2EEESB_SB_EEENS5_IJSB_NSA_ILi0EEEST_EEEEENS5_IJNS4_10UnderscoreESW_SW_EEEEENS4_13SM90_TMA_LOADENS4_14ComposedLayoutINS4_7SwizzleILi1ELi4ELi3EEENS4_18smem_ptr_flag_bitsILi8EEENSQ_INS5_IJNSA_ILi8EEESH_EEENS5_IJSH_SB_EEEEEEEvNS4_8identityESZ_S19_vS1A_EENS_8epilogue10collective6detail29Sm90TmaWarpSpecializedAdapterINS1D_15DefaultEpilogueIaSJ_SJ_NS1C_6thread17LinearCombinationIaLi1EiiLNS1H_9ScaleType4KindE0ELNS_15FloatRoundStyleE2EaEENS1_15EpilogueDefaultEEEEEvvEEEEvNT_6ParamsE)
	.align		4
        /*000c*/ 	.word	index@(__assertfail)
	.align		4
        /*0010*/ 	.word	0x00000000
	.align		4
        /*0014*/ 	.word	0xfffffffe
	.align		4
        /*0018*/ 	.word	0x00000000
	.align		4
        /*001c*/ 	.word	0xfffffffd
	.align		4
        /*0020*/ 	.word	0x00000000
	.align		4
        /*0024*/ 	.word	0xfffffffc


//--------------------- .nv.constant4             --------------------------
	.section	.nv.constant4,"a",@progbits
	.align	8
	.align		8
.nv.constant4:
        /*0000*/ 	.dword	__assertfail
	.align		8
        /*0008*/ 	.dword	__unnamed_1
	.align		8
        /*0010*/ 	.dword	_ZN39_INTERNAL_fced3bb2_4_k_cu_6375b8e1_41774cuda3std3__45__cpo5beginE
	.align		8
        /*0018*/ 	.dword	_ZN39_INTERNAL_fced3bb2_4_k_cu_6375b8e1_41774cuda3std3__45__cpo3endE
	.align		8
        /*0020*/ 	.dword	_ZN39_INTERNAL_fced3bb2_4_k_cu_6375b8e1_41774cuda3std3__45__cpo6cbeginE
	.align		8
        /*0028*/ 	.dword	_ZN39_INTERNAL_fced3bb2_4_k_cu_6375b8e1_41774cuda3std3__45__cpo4cendE
	.align		8
        /*0030*/ 	.dword	_ZN39_INTERNAL_fced3bb2_4_k_cu_6375b8e1_41774cuda3std3__441_GLOBAL__N__fced3bb2_4_k_cu_6375b8e1_41776ignoreE
	.align		8
        /*0038*/ 	.dword	_ZN39_INTERNAL_fced3bb2_4_k_cu_6375b8e1_41774cuda3std3__419piecewise_constructE
	.align		8
        /*0040*/ 	.dword	_ZN39_INTERNAL_fced3bb2_4_k_cu_6375b8e1_41774cuda3std3__48in_placeE
	.align		8
        /*0048*/ 	.dword	_ZN39_INTERNAL_fced3bb2_4_k_cu_6375b8e1_41774cuda3std6ranges3__45__cpo4swapE
	.align		8
        /*0050*/ 	.dword	_ZN39_INTERNAL_fced3bb2_4_k_cu_6375b8e1_41774cuda3std6ranges3__45__cpo9iter_moveE
	.align		8
        /*0058*/ 	.dword	_ZN39_INTERNAL_fced3bb2_4_k_cu_6375b8e1_41774cute7productE
	.align		8
        /*0060*/ 	.dword	_ZN39_INTERNAL_fced3bb2_4_k_cu_6375b8e1_41774cute1_E
	.align		8
        /*0068*/ 	.dword	$str$22
	.align		8
        /*0070*/ 	.dword	$str$23


//--------------------- .text._ZN7cutlass13device_kernelINS_4gemm6kernel13GemmUniversalIN4cute5tupleIJiiiiEEENS1_10collective13CollectiveMmaINS1_34MainloopSm90TmaGmmaWarpSpecializedILi18ENS5_IJNS4_1CILi1EEESB_SB_EEENS1_35KernelTmaWarpSpecializedCooperativeEEENS5_IJNSA_ILi128EEENSA_ILi256EEENSA_ILi32EEEEEEaNS5_IJlSB_lEEEaSJ_NS4_8TiledMMAINS4_8MMA_AtomIJNS4_4SM904GMMA27MMA_64x256x32_S32S8S8_SS_TNEEEENS4_6LayoutINS5_IJNSA_ILi2EEESB_SB_EEENS5_IJSB_NSA_ILi0EEEST_EEEEENS5_IJNS4_10UnderscoreESW_SW_EEEEENS4_13SM90_TMA_LOADENS4_14ComposedLayoutINS4_7SwizzleILi1ELi4ELi3EEENS4_18smem_ptr_flag_bitsILi8EEENSQ_INS5_IJNSA_ILi8EEESH_EEENS5_IJSH_SB_EEEEEEEvNS4_8identityESZ_S19_vS1A_EENS_8epilogue10collective6detail29Sm90TmaWarpSpecializedAdapterINS1D_15DefaultEpilogueIaSJ_SJ_NS1C_6thread17LinearCombinationIaLi1EiiLNS1H_9ScaleType4KindE0ELNS_15FloatRoundStyleE2EaEENS1_15EpilogueDefaultEEEEEvvEEEEvNT_6ParamsE --------------------------
	.section	.text._ZN7cutlass13device_kernelINS_4gemm6kernel13GemmUniversalIN4cute5tupleIJiiiiEEENS1_10collective13CollectiveMmaINS1_34MainloopSm90TmaGmmaWarpSpecializedILi18ENS5_IJNS4_1CILi1EEESB_SB_EEENS1_35KernelTmaWarpSpecializedCooperativeEEENS5_IJNSA_ILi128EEENSA_ILi256EEENSA_ILi32EEEEEEaNS5_IJlSB_lEEEaSJ_NS4_8TiledMMAINS4_8MMA_AtomIJNS4_4SM904GMMA27MMA_64x256x32_S32S8S8_SS_TNEEEENS4_6LayoutINS5_IJNSA_ILi2EEESB_SB_EEENS5_IJSB_NSA_ILi0EEEST_EEEEENS5_IJNS4_10UnderscoreESW_SW_EEEEENS4_13SM90_TMA_LOADENS4_14ComposedLayoutINS4_7SwizzleILi1ELi4ELi3EEENS4_18smem_ptr_flag_bitsILi8EEENSQ_INS5_IJNSA_ILi8EEESH_EEENS5_IJSH_SB_EEEEEEEvNS4_8identityESZ_S19_vS1A_EENS_8epilogue10collective6detail29Sm90TmaWarpSpecializedAdapterINS1D_15DefaultEpilogueIaSJ_SJ_NS1C_6thread17LinearCombinationIaLi1EiiLNS1H_9ScaleType4KindE0ELNS_15FloatRoundStyleE2EaEENS1_15EpilogueDefaultEEEEEvvEEEEvNT_6ParamsE,"ax",@progbits
	.align	128
.text._ZN7cutlass13device_kernelINS_4gemm6kernel13GemmUniversalIN4cute5tupleIJiiiiEEENS1_10collective13CollectiveMmaINS1_34MainloopSm90TmaGmmaWarpSpecializedILi18ENS5_IJNS4_1CILi1EEESB_SB_EEENS1_35KernelTmaWarpSpecializedCooperativeEEENS5_IJNSA_ILi128EEENSA_ILi256EEENSA_ILi32EEEEEEaNS5_IJlSB_lEEEaSJ_NS4_8TiledMMAINS4_8MMA_AtomIJNS4_4SM904GMMA27MMA_64x256x32_S32S8S8_SS_TNEEEENS4_6LayoutINS5_IJNSA_ILi2EEESB_SB_EEENS5_IJSB_NSA_ILi0EEEST_EEEEENS5_IJNS4_10UnderscoreESW_SW_EEEEENS4_13SM90_TMA_LOADENS4_14ComposedLayoutINS4_7SwizzleILi1ELi4ELi3EEENS4_18smem_ptr_flag_bitsILi8EEENSQ_INS5_IJNSA_ILi8EEESH_EEENS5_IJSH_SB_EEEEEEEvNS4_8identityESZ_S19_vS1A_EENS_8epilogue10collective6detail29Sm90TmaWarpSpecializedAdapterINS1D_15DefaultEpilogueIaSJ_SJ_NS1C_6thread17LinearCombinationIaLi1EiiLNS1H_9ScaleType4KindE0ELNS_15FloatRoundStyleE2EaEENS1_15EpilogueDefaultEEEEEvvEEEEvNT_6ParamsE:
        .type           _ZN7cutlass13device_kernelINS_4gemm6kernel13GemmUniversalIN4cute5tupleIJiiiiEEENS1_10collective13CollectiveMmaINS1_34MainloopSm90TmaGmmaWarpSpecializedILi18ENS5_IJNS4_1CILi1EEESB_SB_EEENS1_35KernelTmaWarpSpecializedCooperativeEEENS5_IJNSA_ILi128EEENSA_ILi256EEENSA_ILi32EEEEEEaNS5_IJlSB_lEEEaSJ_NS4_8TiledMMAINS4_8MMA_AtomIJNS4_4SM904GMMA27MMA_64x256x32_S32S8S8_SS_TNEEEENS4_6LayoutINS5_IJNSA_ILi2EEESB_SB_EEENS5_IJSB_NSA_ILi0EEEST_EEEEENS5_IJNS4_10UnderscoreESW_SW_EEEEENS4_13SM90_TMA_LOADENS4_14ComposedLayoutINS4_7SwizzleILi1ELi4ELi3EEENS4_18smem_ptr_flag_bitsILi8EEENSQ_INS5_IJNSA_ILi8EEESH_EEENS5_IJSH_SB_EEEEEEEvNS4_8identityESZ_S19_vS1A_EENS_8epilogue10collective6detail29Sm90TmaWarpSpecializedAdapterINS1D_15DefaultEpilogueIaSJ_SJ_NS1C_6thread17LinearCombinationIaLi1EiiLNS1H_9ScaleType4KindE0ELNS_15FloatRoundStyleE2EaEENS1_15EpilogueDefaultEEEEEvvEEEEvNT_6ParamsE,@function
        .size           _ZN7cutlass13device_kernelINS_4gemm6kernel13GemmUniversalIN4cute5tupleIJiiiiEEENS1_10collective13CollectiveMmaINS1_34MainloopSm90TmaGmmaWarpSpecializedILi18ENS5_IJNS4_1CILi1EEESB_SB_EEENS1_35KernelTmaWarpSpecializedCooperativeEEENS5_IJNSA_ILi128EEENSA_ILi256EEENSA_ILi32EEEEEEaNS5_IJlSB_lEEEaSJ_NS4_8TiledMMAINS4_8MMA_AtomIJNS4_4SM904GMMA27MMA_64x256x32_S32S8S8_SS_TNEEEENS4_6LayoutINS5_IJNSA_ILi2EEESB_SB_EEENS5_IJSB_NSA_ILi0EEEST_EEEEENS5_IJNS4_10UnderscoreESW_SW_EEEEENS4_13SM90_TMA_LOADENS4_14ComposedLayoutINS4_7SwizzleILi1ELi4ELi3EEENS4_18smem_ptr_flag_bitsILi8EEENSQ_INS5_IJNSA_ILi8EEESH_EEENS5_IJSH_SB_EEEEEEEvNS4_8identityESZ_S19_vS1A_EENS_8epilogue10collective6detail29Sm90TmaWarpSpecializedAdapterINS1D_15DefaultEpilogueIaSJ_SJ_NS1C_6thread17LinearCombinationIaLi1EiiLNS1H_9ScaleType4KindE0ELNS_15FloatRoundStyleE2EaEENS1_15EpilogueDefaultEEEEEvvEEEEvNT_6ParamsE,(.L_x_355 - _ZN7cutlass13device_kernelINS_4gemm6kernel13GemmUniversalIN4cute5tupleIJiiiiEEENS1_10collective13CollectiveMmaINS1_34MainloopSm90TmaGmmaWarpSpecializedILi18ENS5_IJNS4_1CILi1EEESB_SB_EEENS1_35KernelTmaWarpSpecializedCooperativeEEENS5_IJNSA_ILi128EEENSA_ILi256EEENSA_ILi32EEEEEEaNS5_IJlSB_lEEEaSJ_NS4_8TiledMMAINS4_8MMA_AtomIJNS4_4SM904GMMA27MMA_64x256x32_S32S8S8_SS_TNEEEENS4_6LayoutINS5_IJNSA_ILi2EEESB_SB_EEENS5_IJSB_NSA_ILi0EEEST_EEEEENS5_IJNS4_10UnderscoreESW_SW_EEEEENS4_13SM90_TMA_LOADENS4_14ComposedLayoutINS4_7SwizzleILi1ELi4ELi3EEENS4_18smem_ptr_flag_bitsILi8EEENSQ_INS5_IJNSA_ILi8EEESH_EEENS5_IJSH_SB_EEEEEEEvNS4_8identityESZ_S19_vS1A_EENS_8epilogue10collective6detail29Sm90TmaWarpSpecializedAdapterINS1D_15DefaultEpilogueIaSJ_SJ_NS1C_6thread17LinearCombinationIaLi1EiiLNS1H_9ScaleType4KindE0ELNS_15FloatRoundStyleE2EaEENS1_15EpilogueDefaultEEEEEvvEEEEvNT_6ParamsE)
        .other          _ZN7cutlass13device_kernelINS_4gemm6kernel13GemmUniversalIN4cute5tupleIJiiiiEEENS1_10collective13CollectiveMmaINS1_34MainloopSm90TmaGmmaWarpSpecializedILi18ENS5_IJNS4_1CILi1EEESB_SB_EEENS1_35KernelTmaWarpSpecializedCooperativeEEENS5_IJNSA_ILi128EEENSA_ILi256EEENSA_ILi32EEEEEEaNS5_IJlSB_lEEEaSJ_NS4_8TiledMMAINS4_8MMA_AtomIJNS4_4SM904GMMA27MMA_64x256x32_S32S8S8_SS_TNEEEENS4_6LayoutINS5_IJNSA_ILi2EEESB_SB_EEENS5_IJSB_NSA_ILi0EEEST_EEEEENS5_IJNS4_10UnderscoreESW_SW_EEEEENS4_13SM90_TMA_LOADENS4_14ComposedLayoutINS4_7SwizzleILi1ELi4ELi3EEENS4_18smem_ptr_flag_bitsILi8EEENSQ_INS5_IJNSA_ILi8EEESH_EEENS5_IJSH_SB_EEEEEEEvNS4_8identityESZ_S19_vS1A_EENS_8epilogue10collective6detail29Sm90TmaWarpSpecializedAdapterINS1D_15DefaultEpilogueIaSJ_SJ_NS1C_6thread17LinearCombinationIaLi1EiiLNS1H_9ScaleType4KindE0ELNS_15FloatRoundStyleE2EaEENS1_15EpilogueDefaultEEEEEvvEEEEvNT_6ParamsE,@"STO_CUDA_ENTRY STV_DEFAULT"
_ZN7cutlass13device_kernelINS_4gemm6kernel13GemmUniversalIN4cute5tupleIJiiiiEEENS1_10collective13CollectiveMmaINS1_34MainloopSm90TmaGmmaWarpSpecializedILi18ENS5_IJNS4_1CILi1EEESB_SB_EEENS1_35KernelTmaWarpSpecializedCooperativeEEENS5_IJNSA_ILi128EEENSA_ILi256EEENSA_ILi32EEEEEEaNS5_IJlSB_lEEEaSJ_NS4_8TiledMMAINS4_8MMA_AtomIJNS4_4SM904GMMA27MMA_64x256x32_S32S8S8_SS_TNEEEENS4_6LayoutINS5_IJNSA_ILi2EEESB_SB_EEENS5_IJSB_NSA_ILi0EEEST_EEEEENS5_IJNS4_10UnderscoreESW_SW_EEEEENS4_13SM90_TMA_LOADENS4_14ComposedLayoutINS4_7SwizzleILi1ELi4ELi3EEENS4_18smem_ptr_flag_bitsILi8EEENSQ_INS5_IJNSA_ILi8EEESH_EEENS5_IJSH_SB_EEEEEEEvNS4_8identityESZ_S19_vS1A_EENS_8epilogue10collective6detail29Sm90TmaWarpSpecializedAdapterINS1D_15DefaultEpilogueIaSJ_SJ_NS1C_6thread17LinearCombinationIaLi1EiiLNS1H_9ScaleType4KindE0ELNS_15FloatRoundStyleE2EaEENS1_15EpilogueDefaultEEEEEvvEEEEvNT_6ParamsE:
[----:B------:R-:W0:Y:S01]  /*0000*/  LDC R1, c[0x0][0x28] ;  /* 0x00000a00ff017b82 */ /* 0x000e220000000800 */
[----:B------:R-:W1:Y:S01]  /*0010*/  S2R R18, SR_TID.X ;  /* 0x0000000000127919 */ /* 0x000e620000002100 */
[----:B------:R-:W-:Y:S01]  /*0020*/  ELECT P0, URZ, PT ;  /* 0x00000000003f782f */ /* 0x000fe20003800000 */
[----:B------:R-:W-:Y:S01]  /*0030*/  BSSY B0, `(.L_x_0) ;  /* 0x000000f000007945 */ /* 0x000fe20003800000 */
[--C-:B-1----:R-:W-:Y:S02]  /*0040*/  SHF.R.U32.HI R0, RZ, 0x5, R18.reuse ;  /* 0x00000005ff007819 */ /* 0x102fe40000011612 */
[----:B------:R-:W-:-:S03]  /*0050*/  SHF.R.U32.HI R2, RZ, 0x7, R18 ;  /* 0x00000007ff027819 */ /* 0x000fc60000011612 */
[----:B------:R-:W1:Y:S04]  /*0060*/  SHFL.IDX PT, R5, R0, RZ, 0x1f ;  /* 0x00001fff00057589 */ /* 0x000e6800000e0000 */
[----:B------:R2:W3:Y:S01]  /*0070*/  SHFL.IDX PT, R8, R2, RZ, 0x1f ;  /* 0x00001fff02087589 */ /* 0x0004e200000e0000 */
[----:B-1----:R-:W-:-:S13]  /*0080*/  ISETP.NE.OR P0, PT, R5, RZ, !P0 ;  /* 0x000000ff0500720c */ /* 0x002fda0004705670 */
[----:B0-23--:R-:W-:Y:S05]  /*0090*/  @P0 BRA `(.L_x_1) ;  /* 0x0000000000200947 */ /* 0x00dfea0003800000 */
[----:B------:R-:W-:Y:S02]  /*00a0*/  ULDC.64 UR4, c[0x0][0x198] ;  /* 0x0000660000047ab9 */ /* 0x000fe40000000a00 */
[----:B------:R-:W-:Y:S02]  /*00b0*/  UIADD3 UR6, UP0, UR4, 0xf0, URZ ;  /* 0x000000f004067890 */ /* 0x000fe4000ff1e03f */
[----:B------:R-:W-:Y:S02]  /*00c0*/  UIADD3 UR4, UP1, UR4, 0x1f0, URZ ;  /* 0x000001f004047890 */ /* 0x000fe4000ff3e03f */
[----:B------:R-:W-:Y:S02]  /*00d0*/  UIADD3.X UR7, URZ, UR5, URZ, UP0, !UPT ;  /* 0x000000053f077290 */ /* 0x000fe400087fe43f */
[----:B------:R-:W-:-:S07]  /*00e0*/  UIADD3.X UR5, URZ, UR5, URZ, UP1, !UPT ;  /* 0x000000053f057290 */ /* 0x000fce0008ffe43f */
[----:B------:R0:W-:Y:S02]  /*00f0*/  UTMACCTL.PF [UR6] ;  /* 0x00000000060079b9 */ /* 0x0001e40008040000 */
[----:B------:R0:W-:Y:S02]  /*0100*/  UTMACCTL.PF [UR4] ;  /* 0x00000000040079b9 */ /* 0x0001e40008040000 */
[----:B0-----:R-:W-:Y:S01]  /*0110*/  NOP ;  /* 0x0000000000007918 */ /* 0x001fe20000000000 */
.L_x_1:
[----:B------:R-:W-:Y:S05]  /*0120*/  BSYNC B0 ;  /* 0x0000000000007941 */ /* 0x000fea0003800000 */
.L_x_0:
[----:B------:R-:W0:Y:S02]  /*0130*/  SHFL.IDX PT, R2, R0, RZ, 0x1f ;  /* 0x00001fff00027589 */ /* 0x000e2400000e0000 */
[----:B0-----:R-:W-:-:S13]  /*0140*/  ISETP.NE.AND P0, PT, R2, RZ, PT ;  /* 0x000000ff0200720c */ /* 0x001fda0003f05270 */
[----:B------:R-:W-:Y:S05]  /*0150*/  @P0 BRA `(.L_x_2) ;  /* 0x0000000000d40947 */ /* 0x000fea0003800000 */
[----:B------:R-:W-:Y:S01]  /*0160*/  ELECT P0, URZ, PT ;  /* 0x00000000003f782f */ /* 0x000fe20003800000 */
[----:B------:R-:W-:-:S12]  /*0170*/  BSSY B0, `(.L_x_2) ;  /* 0x0000033000007945 */ /* 0x000fd80003800000 */
[----:B------:R-:W-:Y:S05]  /*0180*/  @!P0 BRA `(.L_x_3) ;  /* 0x0000000000c48947 */ /* 0x000fea0003800000 */
[----:B------:R-:W0:Y:S01]  /*0190*/  S2UR UR8, SR_CgaCtaId ;  /* 0x00000000000879c3 */ /* 0x000e220000008800 */
[----:B------:R-:W-:Y:S01]  /*01a0*/  UMOV UR4, 0x400 ;  /* 0x0000040000047882 */ /* 0x000fe20000000000 */
[----:B------:R-:W-:Y:S01]  /*01b0*/  UMOV UR5, 0x1 ;  /* 0x0000000100057882 */ /* 0x000fe20000000000 */
[----:B------:R-:W-:Y:S02]  /*01c0*/  UMOV UR6, 0x100 ;  /* 0x0000010000067882 */ /* 0x000fe40000000000 */
[----:B------:R-:W-:-:S04]  /*01d0*/  UIADD3 UR6, -UR6, 0x100000, URZ ;  /* 0x0010000006067890 */ /* 0x000fc8000fffe13f */
[----:B------:R-:W-:Y:S02]  /*01e0*/  USHF.L.U32 UR7, UR6, 0xb, URZ ;  /* 0x0000000b06077899 */ /* 0x000fe4000800063f */
[----:B------:R-:W-:Y:S02]  /*01f0*/  USHF.L.U32 UR6, UR6, 0x1, URZ ;  /* 0x0000000106067899 */ /* 0x000fe4000800063f */
[----:B0-----:R-:W-:Y:S02]  /*0200*/  ULEA UR8, UR8, UR4, 0x18 ;  /* 0x0000000408087291 */ /* 0x001fe4000f8ec03f */
[----:B------:R-:W-:-:S04]  /*0210*/  UIADD3 UR4, -UR5, 0x100000, URZ ;  /* 0x0010000005047890 */ /* 0x000fc8000fffe13f */
[----:B------:R-:W-:Y:S02]  /*0220*/  USHF.L.U32 UR5, UR4, 0xb, URZ ;  /* 0x0000000b04057899 */ /* 0x000fe4000800063f */
[----:B------:R-:W-:Y:S01]  /*0230*/  USHF.L.U32 UR4, UR4, 0x1, URZ ;  /* 0x0000000104047899 */ /* 0x000fe2000800063f */
[----:B------:R-:W0:Y:S11]  /*0240*/  FENCE.VIEW.ASYNC.S ;  /* 0x00000000000073c6 */ /* 0x000e360000000000 */
[----:B0-----:R0:W1:Y:S01]  /*0250*/  SYNCS.EXCH.64 URZ, [UR8], UR4 ;  /* 0x00000004083f75b2 */ /* 0x0010620008000100 */
[----:B------:R0:W2:Y:S01]  /*0260*/  SYNCS.EXCH.64 URZ, [UR8+0x90], UR6 ;  /* 0x00009006083f75b2 */ /* 0x0000a20008000100 */
[----:B------:R0:W3:Y:S01]  /*0270*/  SYNCS.EXCH.64 URZ, [UR8+0x8], UR4 ;  /* 0x00000804083f75b2 */ /* 0x0000e20008000100 */
[----:B------:R0:W4:Y:S01]  /*0280*/  SYNCS.EXCH.64 URZ, [UR8+0x98], UR6 ;  /* 0x00009806083f75b2 */ /* 0x0001220008000100 */
[----:B------:R0:W0:Y:S01]  /*0290*/  SYNCS.EXCH.64 URZ, [UR8+0x10], UR4 ;  /* 0x00001004083f75b2 */ /* 0x0000220008000100 */
        /* <DEDUP_REMOVED lines=31> */
[----:B-1234-:R-:W-:Y:S01]  /*0490*/  NOP ;  /* 0x0000000000007918 */ /* 0x01efe20000000000 */
.L_x_3:
[----:B0-----:R-:W-:Y:S05]  /*04a0*/  BSYNC B0 ;  /* 0x0000000000007941 */ /* 0x001fea0003800000 */
.L_x_2:
[----:B------:R-:W0:Y:S01]  /*04b0*/  SHFL.IDX PT, R0, R0, RZ, 0x1f ;  /* 0x00001fff00007589 */ /* 0x000e2200000e0000 */
[----:B------:R-:W-:Y:S01]  /*04c0*/  ELECT P0, URZ, PT ;  /* 0x00000000003f782f */ /* 0x000fe20003800000 */
[----:B------:R-:W1:Y:S01]  /*04d0*/  LDC R2, c[0x0][0x65c] ;  /* 0x00019700ff027b82 */ /* 0x000e620000000800 */
[----:B------:R-:W-:Y:S01]  /*04e0*/  SHF.R.S32.HI R6, RZ, 0x1f, R5 ;  /* 0x0000001fff067819 */ /* 0x000fe20000011405 */
[----:B------:R-:W2:Y:S01]  /*04f0*/  S2R R3, SR_CTAID.Y ;  /* 0x0000000000037919 */ /* 0x000ea20000002600 */
[----:B------:R-:W-:Y:S01]  /*0500*/  UMOV UR4, 0x20 ;  /* 0x0000002000047882 */ /* 0x000fe20000000000 */
[----:B------:R-:W-:Y:S01]  /*0510*/  ISETP.NE.AND P2, PT, R8, RZ, PT ;  /* 0x000000ff0800720c */ /* 0x000fe20003f45270 */
[----:B------:R-:W-:Y:S01]  /*0520*/  NOP ;  /* 0x0000000000007918 */ /* 0x000fe20000000000 */
[----:B------:R-:W3:Y:S01]  /*0530*/  S2R R4, SR_CTAID.X ;  /* 0x0000000000047919 */ /* 0x000ee20000002500 */
[----:B------:R-:W-:Y:S01]  /*0540*/  LEA.HI R6, R6, R5, RZ, 0x2 ;  /* 0x0000000506067211 */ /* 0x000fe200078f10ff */
[----:B------:R-:W-:Y:S01]  /*0550*/  NOP ;  /* 0x0000000000007918 */ /* 0x000fe20000000000 */
[----:B0-----:R-:W-:-:S02]  /*0560*/  ISETP.NE.OR P0, PT, R0, RZ, !P0 ;  /* 0x000000ff0000720c */ /* 0x001fc40004705670 */
[----:B-1----:R-:W-:-:S04]  /*0570*/  ISETP.NE.AND P3, PT, R2, 0x1, PT ;  /* 0x000000010200780c */ /* 0x002fc80003f65270 */
[----:B------:R-:W-:Y:S02]  /*0580*/  P2R R0, PR, RZ, 0x8 ;  /* 0x00000008ff007803 */ /* 0x000fe40000000000 */
[----:B------:R-:W-:-:S05]  /*0590*/  LOP3.LUT R0, R6, 0xfffffffc, RZ, 0xc0, !PT ;  /* 0xfffffffc06007812 */ /* 0x000fca00078ec0ff */
[----:B------:R-:W-:Y:S01]  /*05a0*/  VOTEU.ALL UP0, P0 ;  /* 0x00000000003f7886 */ /* 0x000fe20000000000 */
[----:B------:R-:W-:Y:S01]  /*05b0*/  IMAD.IADD R0, R5, 0x1, -R0 ;  /* 0x0000000105007824 */ /* 0x000fe200078e0a00 */
[----:B------:R-:W3:Y:S01]  /*05c0*/  @P3 LDC R17, c[0x0][0x10] ;  /* 0x00000400ff113b82 */ /* 0x000ee20000000800 */
[----:B------:R-:W-:Y:S01]  /*05d0*/  VOTEU.ALL UP1, P0 ;  /* 0x00000000003f7886 */ /* 0x000fe20000020000 */
[----:B--2---:R-:W-:Y:S01]  /*05e0*/  @P3 IMAD.MOV.U32 R6, RZ, RZ, R3 ;  /* 0x000000ffff063224 */ /* 0x004fe200078e0003 */
[----:B------:R-:W-:Y:S01]  /*05f0*/  @!UP0 UMOV UR6, 0x400 ;  /* 0x0000040000068882 */ /* 0x000fe20000000000 */
[----:B------:R-:W-:-:S04]  /*0600*/  @!UP0 UIADD3 UR4, -UR4, 0x100000, URZ ;  /* 0x0010000004048890 */ /* 0x000fc8000fffe13f */
[----:B------:R-:W-:Y:S02]  /*0610*/  @!UP0 USHF.L.U32 UR5, UR4, 0xb, URZ ;  /* 0x0000000b04058899 */ /* 0x000fe4000800063f */
[----:B------:R-:W-:Y:S01]  /*0620*/  @!UP0 USHF.L.U32 UR4, UR4, 0x1, URZ ;  /* 0x0000000104048899 */ /* 0x000fe2000800063f */
[----:B------:R-:W-:Y:S02]  /*0630*/  @P3 IMAD.MOV.U32 R7, RZ, RZ, RZ ;  /* 0x000000ffff073224 */ /* 0x000fe400078e00ff */
[----:B------:R-:W-:Y:S01]  /*0640*/  IMAD.MOV.U32 R5, RZ, RZ, RZ ;  /* 0x000000ffff057224 */ /* 0x000fe200078e00ff */
[----:B------:R-:W0:Y:S01]  /*0650*/  @!UP0 S2UR UR7, SR_CgaCtaId ;  /* 0x00000000000789c3 */ /* 0x000e220000008800 */
[----:B------:R-:W-:-:S07]  /*0660*/  @P3 IMAD.MOV.U32 R11, RZ, RZ, RZ ;  /* 0x000000ffff0b3224 */ /* 0x000fce00078e00ff */
[----:B------:R-:W1:Y:S01]  /*0670*/  @!P3 LDC R9, c[0x0][0xc] ;  /* 0x00000300ff09bb82 */ /* 0x000e620000000800 */
[----:B---3--:R-:W-:-:S04]  /*0680*/  @P3 IMAD.WIDE.U32 R16, R4, R17, R6 ;  /* 0x0000001104103225 */ /* 0x008fc800078e0006 */
[----:B------:R-:W-:Y:S01]  /*0690*/  @P3 IMAD.IADD R17, R17, 0x1, R11 ;  /* 0x0000000111113824 */ /* 0x000fe200078e020b */
[----:B0-----:R-:W-:Y:S01]  /*06a0*/  @!UP0 ULEA UR6, UR7, UR6, 0x18 ;  /* 0x0000000607068291 */ /* 0x001fe2000f8ec03f */
[----:B------:R-:W-:Y:S01]  /*06b0*/  VOTEU.ALL UP0, P0 ;  /* 0x00000000003f7886 */ /* 0x000fe20000000000 */
[----:B------:R-:W-:-:S04]  /*06c0*/  ISETP.NE.AND P0, PT, R0, 0x3, PT ;  /* 0x000000030000780c */ /* 0x000fc80003f05270 */
[----:B------:R-:W-:Y:S01]  /*06d0*/  ISETP.EQ.OR P0, PT, R0, RZ, !P0 ;  /* 0x000000ff0000720c */ /* 0x000fe20004702670 */
[----:B-1----:R-:W-:-:S03]  /*06e0*/  @!P3 IMAD.WIDE.U32 R6, R9, R3, R4 ;  /* 0x000000030906b225 */ /* 0x002fc600078e0004 */
[C---:B------:R-:W-:Y:S01]  /*06f0*/  ISETP.EQ.AND P0, PT, R8.reuse, RZ, P0 ;  /* 0x000000ff0800720c */ /* 0x040fe20000702270 */
[----:B------:R-:W-:Y:S01]  /*0700*/  VIADD R8, R8, 0xffffffff ;  /* 0xffffffff08087836 */ /* 0x000fe20000000000 */
[----:B------:R-:W0:Y:S02]  /*0710*/  FENCE.VIEW.ASYNC.S ;  /* 0x00000000000073c6 */ /* 0x000e240000000000 */
[----:B0-----:R0:W1:Y:S01]  /*0720*/  @!UP0 SYNCS.EXCH.64 URZ, [UR6+0x130], UR4 ;  /* 0x00013004063f85b2 */ /* 0x0010620008000100 */
[----:B------:R-:W-:Y:S01]  /*0730*/  @!P3 IMAD.MOV.U32 R16, RZ, RZ, R6 ;  /* 0x000000ffff10b224 */ /* 0x000fe200078e0006 */
[----:B------:R-:W-:Y:S01]  /*0740*/  SEL R19, RZ, 0x1, !P0 ;  /* 0x00000001ff137807 */ /* 0x000fe20004000000 */
[----:B------:R-:W-:Y:S01]  /*0750*/  @!P3 IMAD.MOV.U32 R17, RZ, RZ, R7 ;  /* 0x000000ffff11b224 */ /* 0x000fe200078e0007 */
[----:B------:R-:W-:-:S04]  /*0760*/  ISETP.GE.U32.AND P1, PT, R8, 0x2, PT ;  /* 0x000000020800780c */ /* 0x000fc80003f26070 */
[----:B------:R-:W-:Y:S01]  /*0770*/  SEL R19, R19, 0x2, P1 ;  /* 0x0000000213137807 */ /* 0x000fe20000800000 */
[----:B------:R0:W1:Y:S01]  /*0780*/  @!UP1 SYNCS.EXCH.64 URZ, [UR6+0x138], UR4 ;  /* 0x00013804063f95b2 */ /* 0x0000620008000100 */
[----:B------:R-:W-:Y:S01]  /*0790*/  NOP ;  /* 0x0000000000007918 */ /* 0x000fe20000000000 */
[----:B-1----:R-:W-:Y:S06]  /*07a0*/  BAR.SYNC.DEFER_BLOCKING 0x0 ;  /* 0x0000000000007b1d */ /* 0x002fec0000010000 */
[----:B------:R-:W-:Y:S05]  /*07b0*/  @!P2 BRA `(.L_x_4) ;  /* 0x0000007c007ca947 */ /* 0x000fea0003800000 */
[----:B------:R-:W-:-:S13]  /*07c0*/  ISETP.GT.U32.AND P0, PT, R8, 0x1, PT ;  /* 0x000000010800780c */ /* 0x000fda0003f04070 */
[----:B0-----:R-:W-:Y:S05]  /*07d0*/  @P0 EXIT ;  /* 0x000000000000094d */ /* 0x001fea0003800000 */
[----:B------:R-:W-:Y:S01]  /*07e0*/  ULDC.64 UR4, c[0x0][0x650] ;  /* 0x0001940000047ab9 */ /* 0x000fe20000000a00 */
[----:B------:R-:W-:Y:S01]  /*07f0*/  PRMT R0, RZ, 0x7610, R0 ;  /* 0x00007610ff007816 */ /* 0x000fe20000000000 */
[----:B------:R-:W-:Y:S01]  /*0800*/  IMAD.MOV.U32 R152, RZ, RZ, -0x1 ;  /* 0xffffffffff987424 */ /* 0x000fe200078e00ff */
[----:B------:R-:W-:Y:S01]  /*0810*/  ISETP.GE.U32.AND P0, PT, R16, UR4, PT ;  /* 0x0000000410007c0c */ /* 0x000fe2000bf06070 */
[----:B------:R-:W-:Y:S02]  /*0820*/  IMAD.MOV.U32 R23, RZ, RZ, -0x1 ;  /* 0xffffffffff177424 */ /* 0x000fe400078e00ff */
[----:B------:R-:W-:Y:S01]  /*0830*/  IMAD.MOV.U32 R22, RZ, RZ, -0x1 ;  /* 0xffffffffff167424 */ /* 0x000fe200078e00ff */
[----:B------:R-:W-:-:S13]  /*0840*/  ISETP.GE.U32.AND.EX P0, PT, R17, UR5, PT, P0 ;  /* 0x0000000511007c0c */ /* 0x000fda000bf06100 */
[----:B------:R-:W-:Y:S05]  /*0850*/  @P0 BRA `(.L_x_5) ;  /* 0x0000000400580947 */ /* 0x000fea0003800000 */
[----:B------:R-:W0:Y:S01]  /*0860*/  LDC.64 R14, c[0x0][0x628] ;  /* 0x00018a00ff0e7b82 */ /* 0x000e220000000a00 */
[----:B------:R-:W-:Y:S02]  /*0870*/  IMAD.MOV.U32 R6, RZ, RZ, R16 ;  /* 0x000000ffff067224 */ /* 0x000fe400078e0010 */
[----:B------:R-:W-:-:S05]  /*0880*/  IMAD.MOV.U32 R7, RZ, RZ, R17 ;  /* 0x000000ffff077224 */ /* 0x000fca00078e0011 */
[----:B------:R-:W1:Y:S08]  /*0890*/  LDC R0, c[0x0][0x630] ;  /* 0x00018c00ff007b82 */ /* 0x000e700000000800 */
[----:B------:R-:W2:Y:S01]  /*08a0*/  LDC.64 R20, c[0x0][0x620] ;  /* 0x00018800ff147b82 */ /* 0x000ea20000000a00 */
[----:B0-----:R-:W-:-:S04]  /*08b0*/  ISETP.NE.U32.AND P0, PT, R14, RZ, PT ;  /* 0x000000ff0e00720c */ /* 0x001fc80003f05070 */
[----:B------:R-:W-:-:S13]  /*08c0*/  ISETP.NE.AND.EX P0, PT, R15, RZ, PT, P0 ;  /* 0x000000ff0f00720c */ /* 0x000fda0003f05300 */
[----:B-12---:R-:W-:Y:S05]  /*08d0*/  @!P0 BRA `(.L_x_6) ;  /* 0x0000000000288947 */ /* 0x006fea0003800000 */
[----:B------:R-:W0:Y:S02]  /*08e0*/  LDC R11, c[0x0][0x634] ;  /* 0x00018d00ff0b7b82 */ /* 0x000e240000000800 */
[----:B0-----:R-:W-:-:S05]  /*08f0*/  IADD3 R11, P0, R16, R11, RZ ;  /* 0x0000000b100b7210 */ /* 0x001fca0007f1e0ff */
[----:B------:R-:W-:-:S04]  /*0900*/  IMAD.X R13, RZ, RZ, R17, P0 ;  /* 0x000000ffff0d7224 */ /* 0x000fc800000e0611 */
[----:B------:R-:W-:-:S04]  /*0910*/  IMAD.WIDE.U32 R6, R13, R14, RZ ;  /* 0x0000000e0d067225 */ /* 0x000fc800078e00ff */
[----:B------:R-:W-:-:S04]  /*0920*/  IMAD.WIDE.U32 R8, P0, R11, R15, R6 ;  /* 0x0000000f0b087225 */ /* 0x000fc80007800006 */
[----:B------:R-:W-:-:S04]  /*0930*/  IMAD.WIDE.U32 R6, R11, R14, RZ ;  /* 0x0000000e0b067225 */ /* 0x000fc800078e00ff */
[----:B------:R-:W-:Y:S01]  /*0940*/  IMAD.X R11, RZ, RZ, RZ, P0 ;  /* 0x000000ffff0b7224 */ /* 0x000fe200000e06ff */
[----:B------:R-:W-:Y:S01]  /*0950*/  IADD3 RZ, P0, R7, R8, RZ ;  /* 0x0000000807ff7210 */ /* 0x000fe20007f1e0ff */
[----:B------:R-:W-:-:S04]  /*0960*/  IMAD.MOV.U32 R10, RZ, RZ, R9 ;  /* 0x000000ffff0a7224 */ /* 0x000fc800078e0009 */
[----:B------:R-:W-:-:S08]  /*0970*/  IMAD.WIDE.U32.X R6, R13, R15, R10, P0 ;  /* 0x0000000f0d067225 */ /* 0x000fd000000e040a */
.L_x_6:
[-CC-:B------:R-:W-:Y:S01]  /*0980*/  SHF.R.U64 R25, R6, R0.reuse, R7.reuse ;  /* 0x0000000006197219 */ /* 0x180fe20000001207 */
[----:B------:R-:W0:Y:S01]  /*0990*/  LDC R10, c[0x0][0x618] ;  /* 0x00018600ff0a7b82 */ /* 0x000e220000000800 */
[----:B------:R-:W-:Y:S01]  /*09a0*/  SHF.R.U32.HI R5, RZ, R0, R7 ;  /* 0x00000000ff057219 */ /* 0x000fe20000011607 */
[----:B------:R-:W-:Y:S01]  /*09b0*/  ULDC UR4, c[0x0][0x150] ;  /* 0x0000540000047ab9 */ /* 0x000fe20000000800 */
[----:B------:R-:W-:Y:S02]  /*09c0*/  IADD3 R9, P0, RZ, -R25, RZ ;  /* 0x80000019ff097210 */ /* 0x000fe40007f1e0ff */
[----:B------:R-:W-:-:S03]  /*09d0*/  I2FP.F32.U32 R0, R4 ;  /* 0x0000000400007245 */ /* 0x000fc60000201000 */
[----:B------:R-:W1:Y:S01]  /*09e0*/  LDC.64 R26, c[0x0][0x640] ;  /* 0x00019000ff1a7b82 */ /* 0x000e620000000a00 */
[----:B------:R-:W-:Y:S02]  /*09f0*/  IMAD.X R11, RZ, RZ, ~R5, P0 ;  /* 0x000000ffff0b7224 */ /* 0x000fe400000e0e05 */
[----:B------:R-:W-:Y:S01]  /*0a00*/  FMUL R0, R0, UR4 ;  /* 0x0000000400007c20 */ /* 0x000fe20008400000 */
[----:B------:R-:W-:Y:S01]  /*0a10*/  IMAD.WIDE.U32 R6, R9, R20, R16 ;  /* 0x0000001409067225 */ /* 0x000fe200078e0010 */
[----:B------:R-:W-:-:S03]  /*0a20*/  ULDC UR4, c[0x0][0x154] ;  /* 0x0000550000047ab9 */ /* 0x000fc60000000800 */
[----:B------:R-:W-:Y:S01]  /*0a30*/  IMAD R8, R11, R20, RZ ;  /* 0x000000140b087224 */ /* 0x000fe200078e02ff */
[----:B------:R-:W2:Y:S01]  /*0a40*/  LDC R5, c[0x0][0x144] ;  /* 0x00005100ff057b82 */ /* 0x000ea20000000800 */
[----:B------:R-:W3:Y:S02]  /*0a50*/  F2I.U32.TRUNC.NTZ R0, R0 ;  /* 0x0000000000007305 */ /* 0x000ee4000020f000 */
[----:B------:R-:W-:-:S04]  /*0a60*/  IMAD R9, R9, R21, R8 ;  /* 0x0000001509097224 */ /* 0x000fc800078e0208 */
[----:B------:R-:W-:Y:S01]  /*0a70*/  IMAD.IADD R7, R7, 0x1, R9 ;  /* 0x0000000107077824 */ /* 0x000fe200078e0209 */
[----:B------:R-:W4:Y:S01]  /*0a80*/  LDC R12, c[0x0][0x608] ;  /* 0x00018200ff0c7b82 */ /* 0x000f220000000800 */
[----:B------:R-:W-:-:S03]  /*0a90*/  IMAD.MOV.U32 R9, RZ, RZ, -0x1 ;  /* 0xffffffffff097424 */ /* 0x000fc600078e00ff */
[-CC-:B0-----:R-:W-:Y:S02]  /*0aa0*/  SHF.R.U64 R20, R6, R10.reuse, R7.reuse ;  /* 0x0000000a06147219 */ /* 0x181fe40000001207 */
[----:B------:R-:W-:Y:S02]  /*0ab0*/  I2FP.F32.U32 R6, R3 ;  /* 0x0000000300067245 */ /* 0x000fe40000201000 */
[----:B------:R-:W0:Y:S01]  /*0ac0*/  LDC R24, c[0x0][0x658] ;  /* 0x00019600ff187b82 */ /* 0x000e220000000800 */
[----:B-1----:R-:W-:Y:S01]  /*0ad0*/  ISETP.NE.U32.AND P0, PT, R26, RZ, PT ;  /* 0x000000ff1a00720c */ /* 0x002fe20003f05070 */
[----:B---3--:R-:W-:Y:S01]  /*0ae0*/  IMAD.MOV R8, RZ, RZ, -R0 ;  /* 0x000000ffff087224 */ /* 0x008fe200078e0a00 */
[----:B------:R-:W-:Y:S01]  /*0af0*/  SHF.R.U32.HI R7, RZ, R10, R7 ;  /* 0x0000000aff077219 */ /* 0x000fe20000011607 */
[----:B------:R-:W-:Y:S01]  /*0b00*/  FMUL R6, R6, UR4 ;  /* 0x0000000406067c20 */ /* 0x000fe20008400000 */
[----:B------:R-:W-:-:S03]  /*0b10*/  ISETP.NE.AND.EX P0, PT, R27, RZ, PT, P0 ;  /* 0x000000ff1b00720c */ /* 0x000fc60003f05300 */
[----:B------:R-:W1:Y:S01]  /*0b20*/  LDC R14, c[0x0][0x148] ;  /* 0x00005200ff0e7b82 */ /* 0x000e620000000800 */
[----:B--2---:R-:W-:-:S07]  /*0b30*/  IMAD R0, R5, R8, R4 ;  /* 0x0000000805007224 */ /* 0x004fce00078e0204 */
[----:B------:R-:W2:Y:S01]  /*0b40*/  LDC R22, c[0x0][0x600] ;  /* 0x00018000ff167b82 */ /* 0x000ea20000000800 */
[-CC-:B----4-:R-:W-:Y:S02]  /*0b50*/  SHF.R.U64 R28, R20, R12.reuse, R7.reuse ;  /* 0x0000000c141c7219 */ /* 0x190fe40000001207 */
[----:B------:R-:W-:Y:S01]  /*0b60*/  SHF.R.U32.HI R5, RZ, R12, R7 ;  /* 0x0000000cff057219 */ /* 0x000fe20000011607 */
[----:B------:R-:W-:Y:S01]  /*0b70*/  IMAD.MOV.U32 R7, RZ, RZ, 0x1 ;  /* 0x00000001ff077424 */ /* 0x000fe200078e00ff */
[----:B------:R3:W4:Y:S03]  /*0b80*/  F2I.U32.TRUNC.NTZ R12, R6 ;  /* 0x00000006000c7305 */ /* 0x000726000020f000 */
[----:B------:R-:W1:Y:S01]  /*0b90*/  LDC R15, c[0x0][0x648] ;  /* 0x00019200ff0f7b82 */ /* 0x000e620000000800 */
[-C--:B0-----:R-:W-:Y:S02]  /*0ba0*/  SHF.L.U32 R4, R9, R24.reuse, RZ ;  /* 0x0000001809047219 */ /* 0x081fe400000006ff */
[----:B------:R-:W-:-:S02]  /*0bb0*/  SHF.R.U64 R30, R28, R24, R5 ;  /* 0x000000181c1e7219 */ /* 0x000fc40000001205 */
[----:B------:R-:W-:Y:S02]  /*0bc0*/  LOP3.LUT R11, RZ, R4, RZ, 0x33, !PT ;  /* 0x00000004ff0b7212 */ /* 0x000fe400078e33ff */
[-C--:B------:R-:W-:Y:S01]  /*0bd0*/  SHF.R.U32.HI R5, RZ, R24.reuse, R5 ;  /* 0x00000018ff057219 */ /* 0x080fe20000011605 */
[----:B------:R-:W0:Y:S01]  /*0be0*/  LDC R21, c[0x0][0x638] ;  /* 0x00018e00ff157b82 */ /* 0x000e220000000800 */
[----:B------:R-:W-:Y:S01]  /*0bf0*/  SHF.L.U32 R10, R7, R24, RZ ;  /* 0x00000018070a7219 */ /* 0x000fe200000006ff */
[----:B------:R-:W-:-:S06]  /*0c00*/  IMAD.MOV.U32 R4, RZ, RZ, R30 ;  /* 0x000000ffff047224 */ /* 0x000fcc00078e001e */
[----:B------:R-:W0:Y:S01]  /*0c10*/  LDC R152, c[0x0][0x610] ;  /* 0x00018400ff987b82 */ /* 0x000e220000000800 */
[----:B---34-:R-:W-:Y:S05]  /*0c20*/  @!P0 BRA `(.L_x_7) ;  /* 0x0000000000288947 */ /* 0x018fea0003800000 */
[----:B------:R-:W3:Y:S02]  /*0c30*/  LDC R9, c[0x0][0x64c] ;  /* 0x00019300ff097b82 */ /* 0x000ee40000000800 */
[----:B---3--:R-:W-:-:S05]  /*0c40*/  IADD3 R9, P0, R30, R9, RZ ;  /* 0x000000091e097210 */ /* 0x008fca0007f1e0ff */
        /* <DEDUP_REMOVED lines=8> */
.L_x_7:
[----:B-1----:R-:W-:Y:S01]  /*0cd0*/  SHF.R.U64 R4, R4, R15, R5 ;  /* 0x0000000f04047219 */ /* 0x002fe20000001205 */
[----:B--2---:R-:W-:Y:S01]  /*0ce0*/  VIADD R5, R22, 0xffffffff ;  /* 0xffffffff16057836 */ /* 0x004fe20000000000 */
[----:B------:R-:W-:Y:S01]  /*0cf0*/  LOP3.LUT R11, R28, R11, RZ, 0xc0, !PT ;  /* 0x0000000b1c0b7212 */ /* 0x000fe200078ec0ff */
[----:B------:R-:W-:Y:S02]  /*0d00*/  IMAD.MOV R12, RZ, RZ, -R12 ;  /* 0x000000ffff0c7224 */ /* 0x000fe400078e0a0c */
[----:B------:R-:W-:Y:S01]  /*0d10*/  IMAD.MOV R6, RZ, RZ, -R4 ;  /* 0x000000ffff067224 */ /* 0x000fe200078e0a04 */
[----:B------:R-:W-:Y:S01]  /*0d20*/  LOP3.LUT R5, R20, R5, RZ, 0xc0, !PT ;  /* 0x0000000514057212 */ /* 0x000fe200078ec0ff */
[----:B------:R-:W-:Y:S02]  /*0d30*/  @P3 IMAD R0, R14, R12, R3 ;  /* 0x0000000c0e003224 */ /* 0x000fe400078e0203 */
[----:B------:R-:W-:Y:S02]  /*0d40*/  IMAD R11, R10, R4, R11 ;  /* 0x000000040a0b7224 */ /* 0x000fe400078e020b */
[----:B0-----:R-:W-:-:S02]  /*0d50*/  IMAD R3, R6, R21, R30 ;  /* 0x0000001506037224 */ /* 0x001fc400078e021e */
[----:B------:R-:W-:Y:S02]  /*0d60*/  IMAD R152, R11, R152, R0 ;  /* 0x000000980b987224 */ /* 0x000fe400078e0200 */
[----:B------:R-:W-:Y:S02]  /*0d70*/  IMAD R3, R3, R22, R5 ;  /* 0x0000001603037224 */ /* 0x000fe400078e0205 */
[----:B------:R-:W-:Y:S02]  /*0d80*/  IMAD.MOV.U32 R0, RZ, RZ, 0x1 ;  /* 0x00000001ff007424 */ /* 0x000fe400078e00ff */
[----:B------:R-:W-:Y:S01]  /*0d90*/  IMAD.MOV.U32 R22, RZ, RZ, R25 ;  /* 0x000000ffff167224 */ /* 0x000fe200078e0019 */
[----:B------:R-:W-:Y:S02]  /*0da0*/  SEL R23, R3, R152, !P3 ;  /* 0x0000009803177207 */ /* 0x000fe40005800000 */
[----:B------:R-:W-:-:S07]  /*0db0*/  SEL R152, R152, R3, !P3 ;  /* 0x0000000398987207 */ /* 0x000fce0005800000 */
.L_x_5:
[----:B------:R-:W-:-:S08]  /*0dc0*/  NOP ;  /* 0x0000000000007918 */ /* 0x000fd00000000000 */
[----:B------:R-:W0:Y:S02]  /*0dd0*/  USETMAXREG.TRY_ALLOC.CTAPOOL UP0, 0xe8 ;  /* 0x000000e8000079c8 */ /* 0x000e240008000600 */
[----:B0-----:R-:W-:-:S13]  /*0de0*/  PLOP3.LUT P0, PT, PT, PT, UP0, 0x80, 0x0 ;  /* 0x000000000000781c */ /* 0x001fda0003f0f008 */
[----:B------:R-:W-:Y:S05]  /*0df0*/  @!P0 BRA `(.L_x_5) ;  /* 0xfffffffc00f08947 */ /* 0x000fea000383ffff */
[----:B------:R-:W-:Y:S01]  /*0e00*/  ULDC.64 UR4, c[0x0][0x598] ;  /* 0x0001660000047ab9 */ /* 0x000fe20000000a00 */
[----:B------:R-:W-:Y:S01]  /*0e10*/  ULDC.64 UR36, c[0x0][0x208] ;  /* 0x0000820000247ab9 */ /* 0x000fe20000000a00 */
[----:B------:R-:W-:-:S04]  /*0e20*/  ISETP.NE.U32.AND P0, PT, RZ, UR4, PT ;  /* 0x00000004ff007c0c */ /* 0x000fc8000bf05070 */
[----:B------:R-:W-:-:S13]  /*0e30*/  ISETP.NE.AND.EX P0, PT, RZ, UR5, PT, P0 ;  /* 0x00000005ff007c0c */ /* 0x000fda000bf05300 */
[----:B------:R-:W-:Y:S05]  /*0e40*/  @!P0 BRA `(.L_x_8) ;  /* 0x00000000001c8947 */ /* 0x000fea0003800000 */
[----:B------:R-:W0:Y:S02]  /*0e50*/  LDC.64 R4, c[0x0][0x598] ;  /* 0x00016600ff047b82 */ /* 0x000e240000000a00 */
[----:B0-----:R-:W2:Y:S02]  /*0e60*/  LDG.E.64 R4, desc[UR36][R4.64] ;  /* 0x0000002404047981 */ /* 0x001ea4000c1e1b00 */
[----:B--2---:R-:W-:-:S04]  /*0e70*/  ISETP.NE.U32.AND P0, PT, R4, RZ, PT ;  /* 0x000000ff0400720c */ /* 0x004fc80003f05070 */
[----:B------:R-:W-:-:S13]  /*0e80*/  ISETP.NE.AND.EX P0, PT, R5, RZ, PT, P0 ;  /* 0x000000ff0500720c */ /* 0x000fda0003f05300 */
[----:B------:R-:W-:Y:S05]  /*0e90*/  @!P0 BRA `(.L_x_8) ;  /* 0x0000000000088947 */ /* 0x000fea0003800000 */
[----:B------:R0:W5:Y:S01]  /*0ea0*/  LD.E R153, desc[UR36][R4.64] ;  /* 0x0000002404997980 */ /* 0x000162000c101900 */
[----:B------:R-:W-:Y:S05]  /*0eb0*/  BRA `(.L_x_9) ;  /* 0x0000000000247947 */ /* 0x000fea0003800000 */
.L_x_8:
[----:B------:R-:W-:Y:S02]  /*0ec0*/  ULDC.64 UR4, c[0x0][0x588] ;  /* 0x0001620000047ab9 */ /* 0x000fe40000000a00 */
[----:B------:R-:W-:-:S04]  /*0ed0*/  ISETP.NE.U32.AND P0, PT, RZ, UR4, PT ;  /* 0x00000004ff007c0c */ /* 0x000fc8000bf05070 */
[----:B------:R-:W-:-:S13]  /*0ee0*/  ISETP.NE.AND.EX P0, PT, RZ, UR5, PT, P0 ;  /* 0x00000005ff007c0c */ /* 0x000fda000bf05300 */
[----:B------:R-:W-:Y:S05]  /*0ef0*/  @!P0 BRA `(.L_x_10) ;  /* 0x00000000000c8947 */ /* 0x000fea0003800000 */
[----:B------:R-:W0:Y:S02]  /*0f00*/  LDC.64 R4, c[0x0][0x588] ;  /* 0x00016200ff047b82 */ /* 0x000e240000000a00 */
[----:B0-----:R1:W5:Y:S01]  /*0f10*/  LDG.E R153, desc[UR36][R4.64] ;  /* 0x0000002404997981 */ /* 0x001362000c1e1900 */
[----:B------:R-:W-:Y:S05]  /*0f20*/  BRA `(.L_x_9) ;  /* 0x0000000000087947 */ /* 0x000fea0003800000 */
.L_x_10:
[----:B------:R-:W-:Y:S02]  /*0f30*/  ULDC UR4, c[0x0][0x580] ;  /* 0x0001600000047ab9 */ /* 0x000fe40000000800 */
[----:B------:R-:W-:-:S07]  /*0f40*/  IMAD.U32 R153, RZ, RZ, UR4 ;  /* 0x00000004ff997e24 */ /* 0x000fce000f8e00ff */
.L_x_9:
[----:B------:R-:W-:Y:S02]  /*0f50*/  ULDC.64 UR4, c[0x0][0x5a0] ;  /* 0x0001680000047ab9 */ /* 0x000fe40000000a00 */
[----:B------:R-:W-:-:S04]  /*0f60*/  ISETP.NE.U32.AND P0, PT, RZ, UR4, PT ;  /* 0x00000004ff007c0c */ /* 0x000fc8000bf05070 */
[----:B------:R-:W-:-:S13]  /*0f70*/  ISETP.NE.AND.EX P0, PT, RZ, UR5, PT, P0 ;  /* 0x00000005ff007c0c */ /* 0x000fda000bf05300 */
[----:B------:R-:W-:Y:S05]  /*0f80*/  @!P0 BRA `(.L_x_11) ;  /* 0x00000000001c8947 */ /* 0x000fea0003800000 */
[----:B01----:R-:W0:Y:S02]  /*0f90*/  LDC.64 R4, c[0x0][0x5a0] ;  /* 0x00016800ff047b82 */ /* 0x003e240000000a00 */
[----:B0-----:R-:W2:Y:S02]  /*0fa0*/  LDG.E.64 R4, desc[UR36][R4.64] ;  /* 0x0000002404047981 */ /* 0x001ea4000c1e1b00 */
[----:B--2---:R-:W-:-:S04]  /*0fb0*/  ISETP.NE.U32.AND P0, PT, R4, RZ, PT ;  /* 0x000000ff0400720c */ /* 0x004fc80003f05070 */
[----:B------:R-:W-:-:S13]  /*0fc0*/  ISETP.NE.AND.EX P0, PT, R5, RZ, PT, P0 ;  /* 0x000000ff0500720c */ /* 0x000fda0003f05300 */
[----:B------:R-:W-:Y:S05]  /*0fd0*/  @!P0 BRA `(.L_x_11) ;  /* 0x0000000000088947 */ /* 0x000fea0003800000 */
[----:B------:R0:W5:Y:S01]  /*0fe0*/  LD.E R154, desc[UR36][R4.64] ;  /* 0x00000024049a7980 */ /* 0x000162000c101900 */
[----:B------:R-:W-:Y:S05]  /*0ff0*/  BRA `(.L_x_12) ;  /* 0x0000000000247947 */ /* 0x000fea0003800000 */
.L_x_11:
[----:B------:R-:W-:Y:S02]  /*1000*/  ULDC.64 UR4, c[0x0][0x590] ;  /* 0x0001640000047ab9 */ /* 0x000fe40000000a00 */
[----:B------:R-:W-:-:S04]  /*1010*/  ISETP.NE.U32.AND P0, PT, RZ, UR4, PT ;  /* 0x00000004ff007c0c */ /* 0x000fc8000bf05070 */
[----:B------:R-:W-:-:S13]  /*1020*/  ISETP.NE.AND.EX P0, PT, RZ, UR5, PT, P0 ;  /* 0x00000005ff007c0c */ /* 0x000fda000bf05300 */
[----:B------:R-:W-:Y:S05]  /*1030*/  @!P0 BRA `(.L_x_13) ;  /* 0x00000000000c8947 */ /* 0x000fea0003800000 */
[----:B------:R-:W2:Y:S02]  /*1040*/  LDC.64 R154, c[0x0][0x590] ;  /* 0x00016400ff9a7b82 */ /* 0x000ea40000000a00 */
[----:B--2---:R2:W5:Y:S01]  /*1050*/  LDG.E R154, desc[UR36][R154.64] ;  /* 0x000000249a9a7981 */ /* 0x004562000c1e1900 */
[----:B------:R-:W-:Y:S05]  /*1060*/  BRA `(.L_x_12) ;  /* 0x0000000000087947 */ /* 0x000fea0003800000 */
.L_x_13:
[----:B------:R-:W-:Y:S02]  /*1070*/  ULDC UR4, c[0x0][0x584] ;  /* 0x0001610000047ab9 */ /* 0x000fe40000000800 */
[----:B------:R-:W-:-:S07]  /*1080*/  IMAD.U32 R154, RZ, RZ, UR4 ;  /* 0x00000004ff9a7e24 */ /* 0x000fce000f8e00ff */
.L_x_12:
[----:B------:R-:W-:-:S13]  /*1090*/  LOP3.LUT P0, RZ, R0, 0xff, RZ, 0xc0, !PT ;  /* 0x000000ff00ff7812 */ /* 0x000fda000780c0ff */
[----:B------:R-:W-:Y:S05]  /*10a0*/  @!P0 EXIT ;  /* 0x000000000000894d */ /* 0x000fea0003800000 */
[----:B------:R-:W-:Y:S01]  /*10b0*/  ULDC UR4, c[0x0][0x28c] ;  /* 0x0000a30000047ab9 */ /* 0x000fe20000000800 */
[----:B------:R-:W-:Y:S01]  /*10c0*/  UMOV UR38, URZ ;  /* 0x0000003f00267c82 */ /* 0x000fe20008000000 */
[----:B------:R-:W-:Y:S01]  /*10d0*/  UIADD3 UR4, UR4, 0x1f, URZ ;  /* 0x0000001f04047890 */ /* 0x000fe2000fffe03f */
[----:B------:R-:W-:-:S03]  /*10e0*/  UMOV UR39, URZ ;  /* 0x0000003f00277c82 */ /* 0x000fc60008000000 */
[----:B------:R-:W-:-:S04]  /*10f0*/  USHF.R.S32.HI UR5, URZ, 0x1f, UR4 ;  /* 0x0000001f3f057899 */ /* 0x000fc80008011404 */
[----:B------:R-:W-:-:S04]  /*1100*/  ULEA.HI UR5, UR5, UR4, URZ, 0x5 ;  /* 0x0000000405057291 */ /* 0x000fc8000f8f283f */
[----:B------:R-:W-:-:S12]  /*1110*/  USHF.R.S32.HI UR40, URZ, 0x5, UR5 ;  /* 0x000000053f287899 */ /* 0x000fd80008011405 */
.L_x_291:
[----:B------:R-:W-:Y:S01]  /*1120*/  LOP3.LUT R0, R18, 0x80, RZ, 0xc0, !PT ;  /* 0x0000008012007812 */ /* 0x000fe200078ec0ff */
[----:B---3--:R-:W3:Y:S01]  /*1130*/  S2UR UR7, SR_CgaCtaId ;  /* 0x00000000000779c3 */ /* 0x008ee20000008800 */
[----:B------:R-:W-:Y:S02]  /*1140*/  UMOV UR6, 0x400 ;  /* 0x0000040000067882 */ /* 0x000fe40000000000 */
[----:B------:R-:W-:-:S06]  /*1150*/  SHF.R.U32.HI R0, RZ, 0x7, R0 ;  /* 0x00000007ff007819 */ /* 0x000fcc0000011600 */
[----:B----4-:R-:W4:Y:S01]  /*1160*/  SHFL.IDX PT, R0, R0, RZ, 0x1f ;  /* 0x00001fff00007589 */ /* 0x010f2200000e0000 */
[----:B---3--:R-:W-:Y:S01]  /*1170*/  ULEA UR6, UR7, UR6, 0x18 ;  /* 0x0000000607067291 */ /* 0x008fe2000f8ec03f */
[----:B----4-:R-:W-:-:S13]  /*1180*/  R2UR UR4, R0 ;  /* 0x00000000000472ca */ /* 0x010fda00000e0000 */
[----:B------:R-:W-:-:S04]  /*1190*/  ULEA.HI UR5, UR4, UR4, URZ, 0x1 ;  /* 0x0000000404057291 */ /* 0x000fc8000f8f083f */
[----:B------:R-:W-:-:S04]  /*11a0*/  ULOP3.LUT UR5, UR5, 0x1ffffe, URZ, 0xc0, !UPT ;  /* 0x001ffffe05057892 */ /* 0x000fc8000f8ec03f */
[----:B------:R-:W-:-:S03]  /*11b0*/  UIADD3 UR5, UR4, -UR5, URZ ;  /* 0x8000000504057290 */ /* 0x000fc6000fffe03f */
[----:B------:R-:W-:Y:S01]  /*11c0*/  ULDC UR4, c[0x0][0x28c] ;  /* 0x0000a30000047ab9 */ /* 0x000fe20000000800 */
[----:B------:R-:W-:Y:S01]  /*11d0*/  ULEA UR5, UR5, UR6, 0xb ;  /* 0x0000000605057291 */ /* 0x000fe2000f8e583f */
[----:B------:R-:W-:-:S03]  /*11e0*/  ISETP.LT.AND P0, PT, RZ, UR4, PT ;  /* 0x00000004ff007c0c */ /* 0x000fc6000bf01270 */
[----:B------:R-:W-:-:S04]  /*11f0*/  UIADD3 UR5, UR5, 0x200, URZ ;  /* 0x0000020005057890 */ /* 0x000fc8000fffe03f */
[----:B------:R-:W-:-:S04]  /*1200*/  USHF.R.U32.HI UR5, URZ, 0x4, UR5 ;  /* 0x000000043f057899 */ /* 0x000fc80008011605 */
[----:B------:R-:W-:Y:S02]  /*1210*/  ULOP3.LUT UR41, UR5, 0x3fff, URZ, 0xc0, !UPT ;  /* 0x00003fff05297892 */ /* 0x000fe4000f8ec03f */
[----:B------:R-:W-:Y:S10]  /*1220*/  @P0 BRA `(.L_x_14) ;  /* 0x0000000000400947 */ /* 0x000ff40003800000 */
[----:B------:R-:W-:Y:S01]  /*1230*/  MOV R0, 0x0 ;  /* 0x0000000000007802 */ /* 0x000fe20000000f00 */
[----:B------:R-:W-:Y:S01]  /*1240*/  ULDC.64 UR4, c[0x4][0x68] ;  /* 0x01001a0000047ab9 */ /* 0x000fe20000000a00 */
[----:B------:R-:W-:Y:S01]  /*1250*/  ULDC.64 UR6, c[0x4][0x8] ;  /* 0x0100020000067ab9 */ /* 0x000fe20000000a00 */
[----:B01----:R-:W-:Y:S01]  /*1260*/  IMAD.U32 R4, RZ, RZ, UR4 ;  /* 0x00000004ff047e24 */ /* 0x003fe2000f8e00ff */
[----:B------:R0:W1:Y:S01]  /*1270*/  LDC.64 R14, c[0x4][R0] ;  /* 0x01000000000e7b82 */ /* 0x0000620000000a00 */
[----:B------:R-:W-:Y:S01]  /*1280*/  IMAD.U32 R5, RZ, RZ, UR5 ;  /* 0x00000005ff057e24 */ /* 0x000fe2000f8e00ff */
[----:B------:R-:W-:Y:S01]  /*1290*/  ULDC.64 UR4, c[0x4][0x70] ;  /* 0x01001c0000047ab9 */ /* 0x000fe20000000a00 */
[----:B------:R-:W-:Y:S02]  /*12a0*/  IMAD.U32 R10, RZ, RZ, UR6 ;  /* 0x00000006ff0a7e24 */ /* 0x000fe4000f8e00ff */
[----:B------:R-:W-:Y:S02]  /*12b0*/  IMAD.U32 R6, RZ, RZ, UR4 ;  /* 0x00000004ff067e24 */ /* 0x000fe4000f8e00ff */
[----:B------:R-:W-:-:S02]  /*12c0*/  IMAD.U32 R7, RZ, RZ, UR5 ;  /* 0x00000005ff077e24 */ /* 0x000fc4000f8e00ff */
[----:B------:R-:W-:Y:S02]  /*12d0*/  IMAD.U32 R11, RZ, RZ, UR7 ;  /* 0x00000007ff0b7e24 */ /* 0x000fe4000f8e00ff */
[----:B------:R-:W-:Y:S02]  /*12e0*/  IMAD.MOV.U32 R8, RZ, RZ, 0x1e1 ;  /* 0x000001e1ff087424 */ /* 0x000fe400078e00ff */
[----:B------:R-:W-:Y:S02]  /*12f0*/  IMAD.MOV.U32 R12, RZ, RZ, 0x1 ;  /* 0x00000001ff0c7424 */ /* 0x000fe400078e00ff */
[----:B0-----:R-:W-:-:S07]  /*1300*/  IMAD.MOV.U32 R13, RZ, RZ, RZ ;  /* 0x000000ffff0d7224 */ /* 0x001fce00078e00ff */
[----:B------:R-:W-:-:S07]  /*1310*/  LEPC R20, `(.L_x_14) ;  /* 0x000000001014794e */ /* 0x000fce0000000000 */
[----:B-12--5:R-:W-:Y:S05]  /*1320*/  CALL.ABS.NOINC R14 ;  /* 0x000000000e007343 */ /* 0x026fea0003c00000 */
.L_x_14:
[----:B------:R-:W-:-:S04]  /*1330*/  LOP3.LUT R0, R19, 0x1, RZ, 0xfc, !PT ;  /* 0x0000000113007812 */ /* 0x000fc800078efcff */
[----:B------:R-:W-:-:S13]  /*1340*/  ISETP.NE.AND P0, PT, R0, 0x3, PT ;  /* 0x000000030000780c */ /* 0x000fda0003f05270 */
[----:B------:R-:W-:Y:S05]  /*1350*/  @!P0 BRA `(.L_x_15) ;  /* 0x0000000000048947 */ /* 0x000fea0003800000 */
[----:B------:R-:W-:Y:S01]  /*1360*/  BPT.TRAP 0x1 ;  /* 0x000000040000795c */ /* 0x000fe20000300000 */
.L_x_15:
[----:B------:R-:W3:Y:S01]  /*1370*/  S2UR UR5, SR_CgaCtaId ;  /* 0x00000000000579c3 */ /* 0x000ee20000008800 */
[----:B------:R-:W-:Y:S01]  /*1380*/  UMOV UR4, 0x400 ;  /* 0x0000040000047882 */ /* 0x000fe20000000000 */
[----:B------:R-:W-:Y:S02]  /*1390*/  IMAD.U32 R0, RZ, RZ, UR38 ;  /* 0x00000026ff007e24 */ /* 0x000fe4000f8e00ff */
[----:B------:R-:W-:-:S03]  /*13a0*/  IMAD.U32 R3, RZ, RZ, UR39 ;  /* 0x00000027ff037e24 */ /* 0x000fc6000f8e00ff */
[----:B------:R-:W-:Y:S01]  /*13b0*/  SHF.L.U32 R0, R0, 0x1f, RZ ;  /* 0x0000001f00007819 */ /* 0x000fe200000006ff */
[----:B---3--:R-:W-:-:S06]  /*13c0*/  ULEA UR4, UR5, UR4, 0x18 ;  /* 0x0000000405047291 */ /* 0x008fcc000f8ec03f */
[----:B------:R-:W-:-:S04]  /*13d0*/  IMAD.U32 R6, RZ, RZ, UR4 ;  /* 0x00000004ff067e24 */ /* 0x000fc8000f8e00ff */
[----:B------:R-:W-:-:S04]  /*13e0*/  IMAD R3, R3, 0x8, R6 ;  /* 0x0000000803037824 */ /* 0x000fc800078e0206 */
[----:B------:R3:W4:Y:S01]  /*13f0*/  SYNCS.PHASECHK.TRANS64.TRYWAIT P1, [R3+URZ], R0 ;  /* 0x00000000030075a7 */ /* 0x000722000802017f */
[----:B------:R-:W-:Y:S05]  /*1400*/  @!P0 BRA `(.L_x_16) ;  /* 0x0000000000048947 */ /* 0x000fea0003800000 */
[----:B------:R-:W-:Y:S01]  /*1410*/  BPT.TRAP 0x1 ;  /* 0x000000040000795c */ /* 0x000fe20000300000 */
.L_x_16:
[----:B----4-:R-:W-:Y:S05]  /*1420*/  @P1 BRA `(.L_x_17) ;  /* 0x0000000000081947 */ /* 0x010fea0003800000 */
[----:B------:R-:W4:Y:S02]  /*1430*/  SYNCS.PHASECHK.TRANS64.TRYWAIT P1, [R3+URZ], R0 ;  /* 0x00000000030075a7 */ /* 0x000f24000802017f */
[----:B----4-:R-:W-:Y:S05]  /*1440*/  @!P1 BRA `(.L_x_18) ;  /* 0x0000008c00dc9947 */ /* 0x010fea0003800000 */
.L_x_17:
[----:B------:R-:W-:-:S04]  /*1450*/  UISETP.LT.AND UP0, UPT, UR40, 0x1, UPT ;  /* 0x000000012800788c */ /* 0x000fc8000bf01270 */
[----:B------:R-:W-:-:S06]  /*1460*/  USEL UR4, UR40, 0x1, UP0 ;  /* 0x0000000128047887 */ /* 0x000fcc0008000000 */
[----:B---34-:R-:W-:Y:S01]  /*1470*/  IMAD.U32 R0, RZ, RZ, UR4 ;  /* 0x00000004ff007e24 */ /* 0x018fe2000f8e00ff */
[----:B------:R-:W-:Y:S05]  /*1480*/  WARPSYNC.ALL ;  /* 0x0000000000007948 */ /* 0x000fea0003800000 */
[----:B------:R-:W-:-:S04]  /*1490*/  IADD3 R0, -R0, UR40, RZ ;  /* 0x0000002800007c10 */ /* 0x000fc8000fffe1ff */
[----:B------:R-:W-:Y:S02]  /*14a0*/  ISETP.GE.AND P1, PT, R0, 0x1, PT ;  /* 0x000000010000780c */ /* 0x000fe40003f26270 */
[----:B------:R-:W-:Y:S01]  /*14b0*/  R2UR UR4, R6 ;  /* 0x00000000060472ca */ /* 0x000fe200000e0000 */
[----:B------:R-:W-:Y:S01]  /*14c0*/  ULOP3.LUT UR41, UR41, 0x10000, URZ, 0xfc, !UPT ;  /* 0x0001000029297892 */ /* 0x000fe2000f8efc3f */
[----:B------:R-:W-:Y:S01]  /*14d0*/  WARPGROUP.ARRIVE ;  /* 0x00000000000079c5 */ /* 0x000fe20000000000 */
[----:B------:R-:W-:Y:S01]  /*14e0*/  UMOV UR5, 0xc0000010 ;  /* 0xc000001000057882 */ /* 0x000fe20000000000 */
[----:B------:R-:W-:-:S09]  /*14f0*/  UMOV UR7, 0xc0000010 ;  /* 0xc000001000077882 */ /* 0x000fd20000000000 */
[----:B------:R-:W-:-:S04]  /*1500*/  UIADD3 UR4, UR4, 0x12200, URZ ;  /* 0x0001220004047890 */ /* 0x000fc8000fffe03f */
[----:B------:R-:W-:-:S04]  /*1510*/  USHF.R.U32.HI UR4, URZ, 0x4, UR4 ;  /* 0x000000043f047899 */ /* 0x000fc80008011604 */
[----:B------:R-:W-:-:S04]  /*1520*/  ULOP3.LUT UR4, UR4, 0x3fff, URZ, 0xc0, !UPT ;  /* 0x00003fff04047892 */ /* 0x000fc8000f8ec03f */
[----:B------:R-:W-:Y:S02]  /*1530*/  ULOP3.LUT UR9, UR4, 0x10000, URZ, 0xfc, !UPT ;  /* 0x0001000004097892 */ /* 0x000fe4000f8efc3f */
[----:B------:R-:W-:Y:S02]  /*1540*/  ULEA UR4, UR39, UR41, 0x8 ;  /* 0x0000002927047291 */ /* 0x000fe4000f8e403f */
[----:B------:R-:W-:-:S09]  /*1550*/  ULEA UR6, UR39, UR9, 0x9 ;  /* 0x0000000927067291 */ /* 0x000fd2000f8e483f */
[----:B------:R-:W-:Y:S03]  /*1560*/  IGMMA.64x256x32.S8.S8 R24, gdesc[UR4], RZ, !UPT, gsb0 ;  /* 0x06600000041879f1 */ /* 0x000fe6000c0410ff */
[----:B------:R-:W-:Y:S02]  /*1570*/  WARPGROUP.DEPBAR.LE gsb0, 0x0 ;  /* 0x00008000000079c5 */ /* 0x000fe40000010000 */
[----:B------:R-:W-:Y:S05]  /*1580*/  @!P1 BRA `(.L_x_19) ;  /* 0x0000000000c49947 */ /* 0x000fea0003800000 */
[----:B------:R-:W-:Y:S02]  /*1590*/  UIADD3 UR4, UR39, 0x1, URZ ;  /* 0x0000000127047890 */ /* 0x000fe4000fffe03f */
[----:B------:R-:W-:Y:S02]  /*15a0*/  IMAD.U32 R3, RZ, RZ, UR39 ;  /* 0x00000027ff037e24 */ /* 0x000fe4000f8e00ff */
[----:B------:R-:W-:-:S04]  /*15b0*/  UISETP.NE.AND UP0, UPT, UR4, 0x12, UPT ;  /* 0x000000120400788c */ /* 0x000fc8000bf05270 */
[----:B------:R-:W-:Y:S02]  /*15c0*/  USEL UR5, URZ, 0x1, UP0 ;  /* 0x000000013f057887 */ /* 0x000fe40008000000 */
[----:B------:R-:W-:Y:S02]  /*15d0*/  USEL UR8, UR4, URZ, UP0 ;  /* 0x0000003f04087287 */ /* 0x000fe40008000000 */
[----:B------:R-:W-:-:S06]  /*15e0*/  ULOP3.LUT UR5, UR38, UR5, URZ, 0x3c, !UPT ;  /* 0x0000000526057292 */ /* 0x000fcc000f8e3c3f */
[----:B------:R-:W-:-:S07]  /*15f0*/  IMAD.U32 R7, RZ, RZ, UR5 ;  /* 0x00000005ff077e24 */ /* 0x000fce000f8e00ff */
.L_x_26:
[----:B------:R-:W-:Y:S05]  /*1600*/  @!P0 BRA `(.L_x_20) ;  /* 0x0000000000048947 */ /* 0x000fea0003800000 */
[----:B------:R-:W-:Y:S01]  /*1610*/  BPT.TRAP 0x1 ;  /* 0x000000040000795c */ /* 0x000fe20000300000 */
.L_x_20:
[----:B------:R-:W3:Y:S01]  /*1620*/  S2UR UR5, SR_CgaCtaId ;  /* 0x00000000000579c3 */ /* 0x000ee20000008800 */
[----:B------:R-:W-:Y:S01]  /*1630*/  UMOV UR4, 0x400 ;  /* 0x0000040000047882 */ /* 0x000fe20000000000 */
[----:B01----:R-:W-:Y:S01]  /*1640*/  IMAD.U32 R5, RZ, RZ, UR8 ;  /* 0x00000008ff057e24 */ /* 0x003fe2000f8e00ff */
[----:B------:R-:W-:Y:S01]  /*1650*/  SHF.L.U32 R4, R7, 0x1f, RZ ;  /* 0x0000001f07047819 */ /* 0x000fe200000006ff */
[----:B---3--:R-:W-:-:S06]  /*1660*/  ULEA UR4, UR5, UR4, 0x18 ;  /* 0x0000000405047291 */ /* 0x008fcc000f8ec03f */
[----:B------:R-:W-:-:S04]  /*1670*/  IMAD.U32 R6, RZ, RZ, UR4 ;  /* 0x00000004ff067e24 */ /* 0x000fc8000f8e00ff */
[----:B------:R-:W-:-:S04]  /*1680*/  IMAD R5, R5, 0x8, R6 ;  /* 0x0000000805057824 */ /* 0x000fc800078e0206 */
[----:B------:R0:W1:Y:S01]  /*1690*/  SYNCS.PHASECHK.TRANS64.TRYWAIT P1, [R5+URZ], R4 ;  /* 0x00000004050075a7 */ /* 0x000062000802017f */
[----:B------:R-:W-:Y:S05]  /*16a0*/  @!P0 BRA `(.L_x_21) ;  /* 0x0000000000048947 */ /* 0x000fea0003800000 */
[----:B------:R-:W-:Y:S01]  /*16b0*/  BPT.TRAP 0x1 ;  /* 0x000000040000795c */ /* 0x000fe20000300000 */
.L_x_21:
[----:B-1----:R-:W-:Y:S05]  /*16c0*/  @P1 BRA `(.L_x_22) ;  /* 0x0000000000081947 */ /* 0x002fea0003800000 */
[----:B------:R-:W1:Y:S02]  /*16d0*/  SYNCS.PHASECHK.TRANS64.TRYWAIT P1, [R5+URZ], R4 ;  /* 0x00000004050075a7 */ /* 0x000e64000802017f */
[----:B-1----:R-:W-:Y:S05]  /*16e0*/  @!P1 BRA `(.L_x_23) ;  /* 0x0000008c00489947 */ /* 0x002fea0003800000 */
.L_x_22:
[----:B------:R-:W-:Y:S01]  /*16f0*/  ULEA UR4, UR8, UR41, 0x8 ;  /* 0x0000002908047291 */ /* 0x000fe2000f8e403f */
[----:B------:R-:W-:Y:S01]  /*1700*/  WARPGROUP.ARRIVE ;  /* 0x00000000000079c5 */ /* 0x000fe20000000000 */
[----:B------:R-:W-:Y:S01]  /*1710*/  ULEA UR6, UR8, UR9, 0x9 ;  /* 0x0000000908067291 */ /* 0x000fe2000f8e483f */
[----:B------:R-:W-:Y:S01]  /*1720*/  UMOV UR5, 0xc0000010 ;  /* 0xc000001000057882 */ /* 0x000fe20000000000 */
[----:B------:R-:W-:-:S07]  /*1730*/  UMOV UR7, 0xc0000010 ;  /* 0xc000001000077882 */ /* 0x000fce0000000000 */
[----:B------:R-:W-:Y:S03]  /*1740*/  IGMMA.64x256x32.S8.S8 R24, gdesc[UR4], R24, gsb0 ;  /* 0x06600000041879f1 */ /* 0x000fe60008041018 */
[----:B------:R-:W-:Y:S02]  /*1750*/  WARPGROUP.DEPBAR.LE gsb0, 0x0 ;  /* 0x00008000000079c5 */ /* 0x000fe40000010000 */
[----:B------:R-:W-:Y:S05]  /*1760*/  @!P0 BRA `(.L_x_24) ;  /* 0x0000000000048947 */ /* 0x000fea0003800000 */
[----:B------:R-:W-:Y:S01]  /*1770*/  BPT.TRAP 0x1 ;  /* 0x000000040000795c */ /* 0x000fe20000300000 */
.L_x_24:
[----:B01----:R-:W-:Y:S01]  /*1780*/  IMAD R4, R3, 0x8, R6 ;  /* 0x0000000803047824 */ /* 0x003fe200078e0206 */
[----:B------:R-:W-:-:S03]  /*1790*/  ISETP.GT.U32.AND P1, PT, R19, 0x1, PT ;  /* 0x000000011300780c */ /* 0x000fc60003f24070 */
[----:B------:R-:W-:-:S05]  /*17a0*/  VIADD R4, R4, 0x90 ;  /* 0x0000009004047836 */ /* 0x000fca0000000000 */
[----:B------:R-:W-:-:S04]  /*17b0*/  PRMT R4, RZ, 0x654, R4 ;  /* 0x00000654ff047816 */ /* 0x000fc80000000004 */
[----:B------:R0:W-:Y:S01]  /*17c0*/  SYNCS.ARRIVE.TRANS64.RED.A1T0 RZ, [R4+URZ], RZ ;  /* 0x000000ff04ff79a7 */ /* 0x0001e2000810043f */
[----:B------:R-:W-:Y:S05]  /*17d0*/  @P1 BRA `(.L_x_25) ;  /* 0x0000000000041947 */ /* 0x000fea0003800000 */
[----:B------:R-:W-:Y:S01]  /*17e0*/  BPT.TRAP 0x1 ;  /* 0x000000040000795c */ /* 0x000fe20000300000 */
.L_x_25:
[----:B------:R-:W-:Y:S01]  /*17f0*/  UIADD3 UR8, UR8, 0x1, URZ ;  /* 0x0000000108087890 */ /* 0x000fe2000fffe03f */
[C---:B------:R-:W-:Y:S01]  /*1800*/  ISETP.GT.AND P2, PT, R0.reuse, 0x1, PT ;  /* 0x000000010000780c */ /* 0x040fe20003f44270 */
[----:B------:R-:W-:Y:S02]  /*1810*/  VIADD R3, R3, 0x1 ;  /* 0x0000000103037836 */ /* 0x000fe40000000000 */
[----:B------:R-:W-:Y:S01]  /*1820*/  UISETP.NE.AND UP0, UPT, UR8, 0x12, UPT ;  /* 0x000000120800788c */ /* 0x000fe2000bf05270 */
[----:B------:R-:W-:Y:S02]  /*1830*/  VIADD R0, R0, 0xffffffff ;  /* 0xffffffff00007836 */ /* 0x000fe40000000000 */
[C---:B------:R-:W-:Y:S01]  /*1840*/  ISETP.NE.AND P1, PT, R3.reuse, 0x12, PT ;  /* 0x000000120300780c */ /* 0x040fe20003f25270 */
[----:B------:R-:W-:Y:S02]  /*1850*/  USEL UR4, URZ, 0x1, UP0 ;  /* 0x000000013f047887 */ /* 0x000fe40008000000 */
[----:B------:R-:W-:Y:S01]  /*1860*/  USEL UR8, UR8, URZ, UP0 ;  /* 0x0000003f08087287 */ /* 0x000fe20008000000 */
[----:B------:R-:W-:-:S03]  /*1870*/  SEL R3, R3, RZ, P1 ;  /* 0x000000ff03037207 */ /* 0x000fc60000800000 */
[----:B------:R-:W-:Y:S01]  /*1880*/  LOP3.LUT R7, R7, UR4, RZ, 0x3c, !PT ;  /* 0x0000000407077c12 */ /* 0x000fe2000f8e3cff */
[----:B------:R-:W-:Y:S07]  /*1890*/  @P2 BRA `(.L_x_26) ;  /* 0xfffffffc00582947 */ /* 0x000fee000383ffff */
.L_x_19:
[----:B------:R-:W3:Y:S02]  /*18a0*/  LDC R0, c[0x0][0x28c] ;  /* 0x0000a300ff007b82 */ /* 0x000ee40000000800 */
[----:B---3--:R-:W-:-:S13]  /*18b0*/  ISETP.GE.AND P1, PT, R0, 0x1, PT ;  /* 0x000000010000780c */ /* 0x008fda0003f26270 */
[----:B------:R-:W-:Y:S05]  /*18c0*/  @!P1 BRA `(.L_x_27) ;  /* 0x0000000000409947 */ /* 0x000fea0003800000 */
[----:B------:R-:W-:Y:S05]  /*18d0*/  @!P0 BRA `(.L_x_28) ;  /* 0x0000000000048947 */ /* 0x000fea0003800000 */
[----:B------:R-:W-:Y:S01]  /*18e0*/  BPT.TRAP 0x1 ;  /* 0x000000040000795c */ /* 0x000fe20000300000 */
.L_x_28:
[----:B------:R-:W-:Y:S01]  /*18f0*/  UISETP.LT.AND UP0, UPT, UR40, 0x1, UPT ;  /* 0x000000012800788c */ /* 0x000fe2000bf01270 */
[----:B------:R-:W-:-:S03]  /*1900*/  ISETP.GT.U32.AND P0, PT, R19, 0x1, PT ;  /* 0x000000011300780c */ /* 0x000fc60003f04070 */
[----:B------:R-:W-:-:S04]  /*1910*/  USEL UR6, UR40, 0x1, UP0 ;  /* 0x0000000128067887 */ /* 0x000fc80008000000 */
[----:B------:R-:W-:-:S04]  /*1920*/  UIADD3 UR6, UR39, UR40, -UR6 ;  /* 0x0000002827067290 */ /* 0x000fc8000fffe806 */
[----:B------:R-:W-:-:S04]  /*1930*/  UIMAD.WIDE.U32 UR4, UR6, 0x38e38e39, URZ ;  /* 0x38e38e39060478a5 */ /* 0x000fc8000f8e003f */
[----:B------:R-:W-:-:S04]  /*1940*/  USHF.R.U32.HI UR4, URZ, 0x2, UR5 ;  /* 0x000000023f047899 */ /* 0x000fc80008011605 */
[----:B------:R-:W-:-:S06]  /*1950*/  UIMAD UR6, UR4, -0x12, UR6 ;  /* 0xffffffee040678a4 */ /* 0x000fcc000f8e0206 */
[----:B------:R-:W-:-:S04]  /*1960*/  IMAD.U32 R3, RZ, RZ, UR6 ;  /* 0x00000006ff037e24 */ /* 0x000fc8000f8e00ff */
[----:B------:R-:W-:-:S04]  /*1970*/  IMAD R0, R3, 0x8, R6 ;  /* 0x0000000803007824 */ /* 0x000fc800078e0206 */
[----:B------:R-:W-:-:S05]  /*1980*/  VIADD R0, R0, 0x90 ;  /* 0x0000009000007836 */ /* 0x000fca0000000000 */
[----:B------:R-:W-:-:S04]  /*1990*/  PRMT R0, RZ, 0x654, R0 ;  /* 0x00000654ff007816 */ /* 0x000fc80000000000 */
[----:B------:R3:W-:Y:S01]  /*19a0*/  SYNCS.ARRIVE.TRANS64.RED.A1T0 RZ, [R0+URZ], RZ ;  /* 0x000000ff00ff79a7 */ /* 0x0007e2000810043f */
[----:B------:R-:W-:Y:S05]  /*19b0*/  @P0 BRA `(.L_x_27) ;  /* 0x0000000000040947 */ /* 0x000fea0003800000 */
[----:B------:R-:W-:Y:S01]  /*19c0*/  BPT.TRAP 0x1 ;  /* 0x000000040000795c */ /* 0x000fe20000300000 */
.L_x_27:
[----:B------:R-:W4:Y:S01]  /*19d0*/  LDC R9, c[0x0][0x288] ;  /* 0x0000a200ff097b82 */ /* 0x000f220000000800 */
[--C-:B---3--:R-:W-:Y:S01]  /*19e0*/  SHF.R.U32.HI R0, RZ, 0x2, R18.reuse ;  /* 0x00000002ff007819 */ /* 0x108fe20000011612 */
[----:B------:R-:W-:Y:S01]  /*19f0*/  UIADD3 UR39, UR40, UR39, URZ ;  /* 0x0000002728277290 */ /* 0x000fe2000fffe03f */
[----:B01----:R-:W-:Y:S01]  /*1a00*/  SHF.R.U32.HI R5, RZ, 0x7, R18 ;  /* 0x00000007ff057819 */ /* 0x003fe20000011612 */
[----:B------:R-:W-:Y:S01]  /*1a10*/  ULDC UR7, c[0x0][0x284] ;  /* 0x0000a10000077ab9 */ /* 0x000fe20000000800 */
[----:B------:R-:W-:Y:S01]  /*1a20*/  LOP3.LUT R4, R18, 0x60, RZ, 0xc0, !PT ;  /* 0x0000006012047812 */ /* 0x000fe200078ec0ff */
[----:B------:R-:W-:Y:S01]  /*1a30*/  UISETP.GT.U32.AND UP0, UPT, UR39, 0x11, UPT ;  /* 0x000000112700788c */ /* 0x000fe2000bf04070 */
[----:B------:R-:W-:Y:S01]  /*1a40*/  LOP3.LUT R3, R0, 0x7, RZ, 0xc0, !PT ;  /* 0x0000000700037812 */ /* 0x000fe200078ec0ff */
[----:B------:R-:W-:Y:S01]  /*1a50*/  UISETP.GE.U32.AND UP1, UPT, UR40, 0x12, UPT ;  /* 0x000000122800788c */ /* 0x000fe2000bf26070 */
[----:B------:R-:W-:Y:S01]  /*1a60*/  LOP3.LUT R0, R5, 0x1, RZ, 0xc0, !PT ;  /* 0x0000000105007812 */ /* 0x000fe200078ec0ff */
[----:B------:R-:W-:Y:S01]  /*1a70*/  UISETP.LT.U32.AND UP0, UPT, UR40, 0x12, UP0 ;  /* 0x000000122800788c */ /* 0x000fe20008701070 */
[----:B------:R-:W-:Y:S01]  /*1a80*/  SHF.R.U32.HI R6, RZ, 0x1, R4 ;  /* 0x00000001ff067819 */ /* 0x000fe20000011604 */
[----:B------:R-:W-:Y:S01]  /*1a90*/  IMAD.SHL.U32 R4, R18, 0x2, RZ ;  /* 0x0000000212047824 */ /* 0x000fe200078e00ff */
[----:B------:R-:W-:Y:S01]  /*1aa0*/  SHF.R.S32.HI R14, RZ, 0x1f, R22 ;  /* 0x0000001fff0e7819 */ /* 0x000fe20000011416 */
[----:B------:R-:W-:Y:S01]  /*1ab0*/  IMAD.SHL.U32 R8, R0, 0x40, RZ ;  /* 0x0000004000087824 */ /* 0x000fe200078e00ff */
[--C-:B------:R-:W-:Y:S01]  /*1ac0*/  IADD3 R5, RZ, -R6, -R3.reuse ;  /* 0x80000006ff057210 */ /* 0x100fe20007ffe803 */
[----:B------:R-:W-:Y:S01]  /*1ad0*/  ULDC.64 UR8, c[0x0][0x5d0] ;  /* 0x0001740000087ab9 */ /* 0x000fe20000000a00 */
[----:B------:R-:W-:Y:S01]  /*1ae0*/  LOP3.LUT R4, R4, 0x6, RZ, 0xc0, !PT ;  /* 0x0000000604047812 */ /* 0x000fe200078ec0ff */
[----:B------:R-:W-:Y:S01]  /*1af0*/  UIMAD.WIDE.U32 UR4, UR39, 0x38e38e39, URZ ;  /* 0x38e38e39270478a5 */ /* 0x000fe2000f8e003f */
[----:B------:R-:W-:Y:S01]  /*1b00*/  LOP3.LUT R3, R8, 0x40, R3, 0xe2, !PT ;  /* 0x0000004008037812 */ /* 0x000fe200078ee203 */
[----:B------:R-:W-:Y:S01]  /*1b10*/  IMAD R7, R0, -0x40, R5 ;  /* 0xffffffc000077824 */ /* 0x000fe200078e0205 */
[----:B------:R-:W-:Y:S01]  /*1b20*/  LOP3.LUT R0, R18, 0x3, RZ, 0xc0, !PT ;  /* 0x0000000312007812 */ /* 0x000fe200078ec0ff */
[----:B------:R-:W-:Y:S01]  /*1b30*/  USEL UR6, URZ, 0x1, !UP0 ;  /* 0x000000013f067887 */ /* 0x000fe2000c000000 */
[----:B------:R-:W-:Y:S01]  /*1b40*/  PRMT R8, R4, 0x6540, R23 ;  /* 0x0000654004087816 */ /* 0x000fe20000000017 */
[----:B------:R-:W-:Y:S01]  /*1b50*/  IMAD.SHL.U32 R23, R23, 0x100, RZ ;  /* 0x0000010017177824 */ /* 0x000fe200078e00ff */
[----:B------:R-:W-:Y:S01]  /*1b60*/  USHF.R.U32.HI UR4, URZ, 0x2, UR5 ;  /* 0x000000023f047899 */ /* 0x000fe20008011605 */
[----:B----4-:R-:W-:Y:S01]  /*1b70*/  IMAD R12, R0, -0x2, R9 ;  /* 0xfffffffe000c7824 */ /* 0x010fe200078e0209 */
[----:B------:R-:W-:Y:S01]  /*1b80*/  ULOP3.LUT UR38, UR38, UR6, URZ, 0x3c, !UPT ;  /* 0x0000000626267292 */ /* 0x000fe2000f8e3c3f */
[----:B------:R-:W-:Y:S01]  /*1b90*/  IMAD.SHL.U32 R0, R152, 0x80, RZ ;  /* 0x0000008098007824 */ /* 0x000fe200078e00ff */
[----:B------:R-:W-:Y:S01]  /*1ba0*/  ISETP.GE.AND P0, PT, R23, R9, PT ;  /* 0x000000091700720c */ /* 0x000fe20003f06270 */
[----:B------:R-:W-:Y:S01]  /*1bb0*/  IMAD R5, R14, UR8, RZ ;  /* 0x000000080e057c24 */ /* 0x000fe2000f8e02ff */
[--C-:B------:R-:W-:Y:S01]  /*1bc0*/  SHF.R.S32.HI R9, RZ, 0x1f, R8.reuse ;  /* 0x0000001fff097819 */ /* 0x100fe20000011408 */
[----:B------:R-:W-:Y:S01]  /*1bd0*/  IMAD.WIDE R10, R152, 0x80, RZ ;  /* 0x00000080980a7825 */ /* 0x000fe200078e02ff */
[C---:B------:R-:W-:Y:S01]  /*1be0*/  ISETP.GE.OR P0, PT, R0.reuse, UR7, P0 ;  /* 0x0000000700007c0c */ /* 0x040fe20008706670 */
[----:B------:R-:W-:Y:S01]  /*1bf0*/  UIMAD UR39, UR4, -0x12, UR39 ;  /* 0xffffffee042778a4 */ /* 0x000fe2000f8e0227 */
[----:B------:R-:W-:Y:S01]  /*1c00*/  IADD3 R160, -R0, UR7, R7 ;  /* 0x0000000700a07c10 */ /* 0x000fe2000fffe107 */
[C---:B------:R-:W-:Y:S01]  /*1c10*/  IMAD R13, R22.reuse, UR9, R5 ;  /* 0x00000009160d7c24 */ /* 0x040fe2000f8e0205 */
[----:B------:R-:W-:Y:S01]  /*1c20*/  @UP1 ULOP3.LUT UR38, UR38, 0x1, UR4, 0x78, !UPT ;  /* 0x0000000126261892 */ /* 0x000fe2000f8e7804 */
[----:B------:R-:W-:Y:S01]  /*1c30*/  IMAD.WIDE.U32 R4, R22, UR8, R8 ;  /* 0x0000000816047c25 */ /* 0x000fe2000f8e0008 */
[----:B------:R-:W-:-:S03]  /*1c40*/  LOP3.LUT R161, R10, R3, R6, 0xfe, !PT ;  /* 0x000000030aa17212 */ /* 0x000fc600078efe06 */
[----:B------:R-:W-:Y:S02]  /*1c50*/  IMAD.IADD R5, R5, 0x1, R13 ;  /* 0x0000000105057824 */ /* 0x000fe400078e020d */
[----:B------:R-:W-:Y:S02]  /*1c60*/  IMAD.IADD R0, R12, 0x1, -R23 ;  /* 0x000000010c007824 */ /* 0x000fe400078e0a17 */
[----:B------:R-:W-:Y:S01]  /*1c70*/  IMAD.MOV.U32 R152, RZ, RZ, -0x1 ;  /* 0xffffffffff987424 */ /* 0x000fe200078e00ff */
[----:B------:R-:W-:Y:S06]  /*1c80*/  @P0 BRA `(.L_x_29) ;  /* 0x0000006000a00947 */ /* 0x000fec0003800000 */
[----:B------:R-:W0:Y:S01]  /*1c90*/  LDC.64 R12, c[0x0][0x5c8] ;  /* 0x00017200ff0c7b82 */ /* 0x000e220000000a00 */
[----:B------:R-:W-:Y:S01]  /*1ca0*/  ULDC.64 UR4, c[0x0][0x5c0] ;  /* 0x0001700000047ab9 */ /* 0x000fe20000000a00 */
[----:B------:R-:W-:Y:S01]  /*1cb0*/  BSSY B0, `(.L_x_29) ;  /* 0x0000625000007945 */ /* 0x000fe20003800000 */
[-C--:B0-----:R-:W-:Y:S02]  /*1cc0*/  IMAD R6, R11, R12.reuse, RZ ;  /* 0x0000000c0b067224 */ /* 0x081fe400078e02ff */
[----:B------:R-:W-:-:S04]  /*1cd0*/  IMAD.WIDE.U32 R4, R161, R12, R4 ;  /* 0x0000000ca1047225 */ /* 0x000fc800078e0004 */
[----:B------:R-:W-:Y:S01]  /*1ce0*/  IMAD R3, R161, R13, R6 ;  /* 0x0000000da1037224 */ /* 0x000fe200078e0206 */
[----:B------:R-:W-:-:S03]  /*1cf0*/  IADD3 R4, P0, R4, UR4, RZ ;  /* 0x0000000404047c10 */ /* 0x000fc6000ff1e0ff */
[----:B------:R-:W-:Y:S01]  /*1d00*/  IMAD.IADD R3, R5, 0x1, R3 ;  /* 0x0000000105037824 */ /* 0x000fe200078e0203 */
[----:B------:R-:W-:-:S04]  /*1d10*/  LEA R6, P1, R12, R4, 0x3 ;  /* 0x000000040c067211 */ /* 0x000fc800078218ff */
[----:B------:R-:W-:Y:S02]  /*1d20*/  IADD3.X R5, R3, UR5, RZ, P0, !PT ;  /* 0x0000000503057c10 */ /* 0x000fe400087fe4ff */
[----:B-----5:R-:W-:Y:S02]  /*1d30*/  ISETP.NE.AND P0, PT, R154, RZ, PT ;  /* 0x000000ff9a00720c */ /* 0x020fe40003f05270 */
[----:B------:R-:W-:-:S11]  /*1d40*/  LEA.HI.X R7, R12, R5, R13, 0x3, P1 ;  /* 0x000000050c077211 */ /* 0x000fd600008f1c0d */
[----:B------:R-:W-:Y:S05]  /*1d50*/  @!P0 BRA `(.L_x_30) ;  /* 0x0000004800608947 */ /* 0x000fea0003800000 */
[----:B------:R-:W0:Y:S01]  /*1d60*/  LDC.64 R156, c[0x0][0x5b0] ;  /* 0x00016c00ff9c7b82 */ /* 0x000e220000000a00 */
[----:B------:R-:W-:Y:S01]  /*1d70*/  ULDC.64 UR4, c[0x0][0x5b8] ;  /* 0x00016e0000047ab9 */ /* 0x000fe20000000a00 */
[----:B------:R-:W-:Y:S01]  /*1d80*/  ISETP.GE.AND P1, PT, R160, 0x1, PT ;  /* 0x00000001a000780c */ /* 0x000fe20003f26270 */
[----:B------:R-:W-:Y:S01]  /*1d90*/  IMAD R3, R14, UR4, RZ ;  /* 0x000000040e037c24 */ /* 0x000fe2000f8e02ff */
[----:B------:R-:W-:Y:S01]  /*1da0*/  BSSY B1, `(.L_x_31) ;  /* 0x000000e000017945 */ /* 0x000fe20003800000 */
[----:B------:R-:W-:Y:S01]  /*1db0*/  IMAD.WIDE.U32 R20, R22, UR4, R8 ;  /* 0x0000000416147c25 */ /* 0x000fe2000f8e0008 */
[----:B------:R-:W-:Y:S02]  /*1dc0*/  ISETP.LT.OR P5, PT, R0, 0x1, !P1 ;  /* 0x000000010000780c */ /* 0x000fe40004fa1670 */
[----:B------:R-:W1:Y:S01]  /*1dd0*/  LDC.64 R158, c[0x0][0x5a8] ;  /* 0x00016a00ff9e7b82 */ /* 0x000e620000000a00 */
[----:B------:R-:W-:Y:S02]  /*1de0*/  IMAD R3, R22, UR5, R3 ;  /* 0x0000000516037c24 */ /* 0x000fe4000f8e0203 */
[----:B------:R-:W-:-:S02]  /*1df0*/  IMAD.MOV.U32 R14, RZ, RZ, R20 ;  /* 0x000000ffff0e7224 */ /* 0x000fc400078e0014 */
[----:B------:R-:W-:Y:S02]  /*1e00*/  IMAD.IADD R15, R21, 0x1, R3 ;  /* 0x00000001150f7824 */ /* 0x000fe400078e0203 */
[-C--:B0-----:R-:W-:Y:S02]  /*1e10*/  IMAD R10, R11, R156.reuse, RZ ;  /* 0x0000009c0b0a7224 */ /* 0x081fe400078e02ff */
[----:B------:R-:W-:-:S04]  /*1e20*/  IMAD.WIDE.U32 R8, R161, R156, R14 ;  /* 0x0000009ca1087225 */ /* 0x000fc800078e000e */
[----:B------:R-:W-:Y:S01]  /*1e30*/  IMAD R13, R161, R157, R10 ;  /* 0x0000009da10d7224 */ /* 0x000fe200078e020a */
[----:B-1----:R-:W-:-:S04]  /*1e40*/  IADD3 R8, P0, R8, R158, RZ ;  /* 0x0000009e08087210 */ /* 0x002fc80007f1e0ff */
[----:B------:R-:W-:Y:S01]  /*1e50*/  IADD3.X R9, R159, R9, R13, P0, !PT ;  /* 0x000000099f097210 */ /* 0x000fe200007fe40d */
[----:B------:R-:W-:Y:S08]  /*1e60*/  @P5 BRA `(.L_x_32) ;  /* 0x0000000000045947 */ /* 0x000ff00003800000 */
[----:B--2---:R0:W5:Y:S02]  /*1e70*/  LDG.E.U8 R155, desc[UR36][R8.64] ;  /* 0x00000024089b7981 */ /* 0x004164000c1e1100 */
.L_x_32:
[----:B------:R-:W-:Y:S05]  /*1e80*/  BSYNC B1 ;  /* 0x0000000000017941 */ /* 0x000fea0003800000 */
.L_x_31:
[----:B-----5:R-:W-:Y:S01]  /*1e90*/  LOP3.LUT R3, R155, 0xffff, RZ, 0xc0, !PT ;  /* 0x0000ffff9b037812 */ /* 0x020fe200078ec0ff */
[----:B------:R-:W-:Y:S01]  /*1ea0*/  IMAD.SHL.U32 R10, R156, 0x8, RZ ;  /* 0x000000089c0a7824 */ /* 0x000fe200078e00ff */
[----:B------:R-:W-:Y:S01]  /*1eb0*/  ISETP.LT.OR P2, PT, R0, 0x2, !P1 ;  /* 0x000000020000780c */ /* 0x000fe20004f41670 */
[----:B------:R-:W-:Y:S01]  /*1ec0*/  BSSY B1, `(.L_x_33) ;  /* 0x000000e000017945 */ /* 0x000fe20003800000 */
[----:B------:R-:W-:Y:S02]  /*1ed0*/  PRMT R3, R3, 0x8880, RZ ;  /* 0x0000888003037816 */ /* 0x000fe400000000ff */
[----:B------:R-:W-:Y:S02]  /*1ee0*/  SHF.L.U64.HI R11, R156, 0x3, R157 ;  /* 0x000000039c0b7819 */ /* 0x000fe4000001029d */
[----:B------:R-:W-:Y:S01]  /*1ef0*/  ISETP.GE.AND P0, PT, R160, 0x9, PT ;  /* 0x00000009a000780c */ /* 0x000fe20003f06270 */
[----:B------:R-:W-:Y:S02]  /*1f00*/  IMAD R12, R3, R154, RZ ;  /* 0x0000009a030c7224 */ /* 0x000fe400078e02ff */
[----:B------:R-:W-:-:S04]  /*1f10*/  IMAD.WIDE.U32 R10, R161, R156, R10 ;  /* 0x0000009ca10a7225 */ /* 0x000fc800078e000a */
[----:B------:R-:W-:Y:S01]  /*1f20*/  @!P5 IMAD R3, R24, R153, R12 ;  /* 0x000000991803d224 */ /* 0x000fe200078e020c */
[----:B------:R-:W-:Y:S01]  /*1f30*/  IADD3 R10, P3, P4, R20, R158, R10 ;  /* 0x0000009e140a7210 */ /* 0x000fe20007c7e00a */
[----:B------:R-:W-:-:S03]  /*1f40*/  IMAD.IADD R13, R13, 0x1, R11 ;  /* 0x000000010d0d7824 */ /* 0x000fc600078e020b */
[----:B------:R1:W-:Y:S01]  /*1f50*/  @!P5 STG.E.U8 desc[UR36][R4.64], R3 ;  /* 0x000000030400d986 */ /* 0x0003e2000c101124 */
[----:B------:R-:W-:Y:S08]  /*1f60*/  @P2 BRA `(.L_x_34) ;  /* 0x00000000000c2947 */ /* 0x000ff00003800000 */
[----:B--2---:R-:W1:Y:S02]  /*1f70*/  LDG.E.U8 R155, desc[UR36][R8.64+0x1] ;  /* 0x00000124089b7981 */ /* 0x004e64000c1e1100 */
[----:B-1----:R-:W-:-:S05]  /*1f80*/  PRMT R3, R155, 0x8880, RZ ;  /* 0x000088809b037816 */ /* 0x002fca00000000ff */
[----:B------:R-:W-:-:S07]  /*1f90*/  IMAD R12, R3, R154, RZ ;  /* 0x0000009a030c7224 */ /* 0x000fce00078e02ff */
.L_x_34:
[----:B------:R-:W-:Y:S05]  /*1fa0*/  BSYNC B1 ;  /* 0x0000000000017941 */ /* 0x000fea0003800000 */
.L_x_33:
[C---:B------:R-:W-:Y:S01]  /*1fb0*/  ISETP.LT.OR P5, PT, R0.reuse, 0x1, !P0 ;  /* 0x000000010000780c */ /* 0x040fe200047a1670 */
[----:B------:R-:W-:Y:S01]  /*1fc0*/  @!P2 IMAD R25, R25, R153, R12 ;  /* 0x000000991919a224 */ /* 0x000fe200078e020c */
[----:B------:R-:W-:Y:S01]  /*1fd0*/  BSSY B1, `(.L_x_35) ;  /* 0x000000a000017945 */ /* 0x000fe20003800000 */
[----:B------:R-:W-:Y:S02]  /*1fe0*/  IADD3.X R11, R15, R159, R13, P3, P4 ;  /* 0x0000009f0f0b7210 */ /* 0x000fe40001fe840d */
[C---:B------:R-:W-:Y:S01]  /*1ff0*/  ISETP.LT.OR P3, PT, R0.reuse, 0x2, !P0 ;  /* 0x000000020000780c */ /* 0x040fe20004761670 */
[----:B------:R3:W-:Y:S01]  /*2000*/  @!P2 STG.E.U8 desc[UR36][R4.64+0x1], R25 ;  /* 0x000001190400a986 */ /* 0x0007e2000c101124 */
[C---:B------:R-:W-:Y:S02]  /*2010*/  ISETP.LT.OR P4, PT, R0.reuse, 0x9, !P1 ;  /* 0x000000090000780c */ /* 0x040fe40004f81670 */
[----:B------:R-:W-:-:S04]  /*2020*/  ISETP.LT.OR P2, PT, R0, 0xa, !P1 ;  /* 0x0000000a0000780c */ /* 0x000fc80004f41670 */
[----:B------:R-:W-:Y:S09]  /*2030*/  @P5 BRA `(.L_x_36) ;  /* 0x00000000000c5947 */ /* 0x000ff20003800000 */
[----:B--2---:R-:W1:Y:S02]  /*2040*/  LDG.E.U8 R155, desc[UR36][R10.64] ;  /* 0x000000240a9b7981 */ /* 0x004e64000c1e1100 */
[----:B-1----:R-:W-:-:S05]  /*2050*/  PRMT R3, R155, 0x8880, RZ ;  /* 0x000088809b037816 */ /* 0x002fca00000000ff */
[----:B------:R-:W-:-:S07]  /*2060*/  IMAD R12, R3, R154, RZ ;  /* 0x0000009a030c7224 */ /* 0x000fce00078e02ff */
.L_x_36:
[----:B------:R-:W-:Y:S05]  /*2070*/  BSYNC B1 ;  /* 0x0000000000017941 */ /* 0x000fea0003800000 */
.L_x_35:
[----:B-1----:R-:W-:Y:S01]  /*2080*/  @!P5 IMAD R3, R26, R153, R12 ;  /* 0x000000991a03d224 */ /* 0x002fe200078e020c */
[----:B------:R-:W-:Y:S04]  /*2090*/  BSSY B1, `(.L_x_37) ;  /* 0x0000006000017945 */ /* 0x000fe80003800000 */
[----:B------:R1:W-:Y:S01]  /*20a0*/  @!P5 STG.E.U8 desc[UR36][R6.64], R3 ;  /* 0x000000030600d986 */ /* 0x0003e2000c101124 */
[----:B------:R-:W-:Y:S05]  /*20b0*/  @P3 BRA `(.L_x_38) ;  /* 0x00000000000c3947 */ /* 0x000fea0003800000 */
[----:B--2---:R-:W1:Y:S02]  /*20c0*/  LDG.E.U8 R155, desc[UR36][R10.64+0x1] ;  /* 0x000001240a9b7981 */ /* 0x004e64000c1e1100 */
[----:B-1----:R-:W-:-:S05]  /*20d0*/  PRMT R3, R155, 0x8880, RZ ;  /* 0x000088809b037816 */ /* 0x002fca00000000ff */
[----:B------:R-:W-:-:S07]  /*20e0*/  IMAD R12, R3, R154, RZ ;  /* 0x0000009a030c7224 */ /* 0x000fce00078e02ff */
.L_x_38:
[----:B------:R-:W-:Y:S05]  /*20f0*/  BSYNC B1 ;  /* 0x0000000000017941 */ /* 0x000fea0003800000 */
.L_x_37:
[----:B------:R-:W-:Y:S01]  /*2100*/  @!P3 IMAD R27, R27, R153, R12 ;  /* 0x000000991b1bb224 */ /* 0x000fe200078e020c */
[----:B------:R-:W-:Y:S04]  /*2110*/  BSSY B1, `(.L_x_39) ;  /* 0x0000006000017945 */ /* 0x000fe80003800000 */
[----:B------:R4:W-:Y:S01]  /*2120*/  @!P3 STG.E.U8 desc[UR36][R6.64+0x1], R27 ;  /* 0x0000011b0600b986 */ /* 0x0009e2000c101124 */
[----:B------:R-:W-:Y:S05]  /*2130*/  @P4 BRA `(.L_x_40) ;  /* 0x00000000000c4947 */ /* 0x000fea0003800000 */
[----:B--2---:R-:W1:Y:S02]  /*2140*/  LDG.E.U8 R155, desc[UR36][R8.64+0x8] ;  /* 0x00000824089b7981 */ /* 0x004e64000c1e1100 */
[----:B-1----:R-:W-:-:S05]  /*2150*/  PRMT R3, R155, 0x8880, RZ ;  /* 0x000088809b037816 */ /* 0x002fca00000000ff */
[----:B------:R-:W-:-:S07]  /*2160*/  IMAD R12, R3, R154, RZ ;  /* 0x0000009a030c7224 */ /* 0x000fce00078e02ff */
.L_x_40:
[----:B------:R-:W-:Y:S05]  /*2170*/  BSYNC B1 ;  /* 0x0000000000017941 */ /* 0x000fea0003800000 */
.L_x_39:
[----:B-1----:R-:W-:Y:S01]  /*2180*/  @!P4 IMAD R3, R28, R153, R12 ;  /* 0x000000991c03c224 */ /* 0x002fe200078e020c */
[----:B------:R-:W-:Y:S04]  /*2190*/  BSSY B1, `(.L_x_41) ;  /* 0x0000006000017945 */ /* 0x000fe80003800000 */
[----:B------:R1:W-:Y:S01]  /*21a0*/  @!P4 STG.E.U8 desc[UR36][R4.64+0x8], R3 ;  /* 0x000008030400c986 */ /* 0x0003e2000c101124 */
[----:B------:R-:W-:Y:S05]  /*21b0*/  @P2 BRA `(.L_x_42) ;  /* 0x00000000000c2947 */ /* 0x000fea0003800000 */
[----:B--2---:R-:W1:Y:S02]  /*21c0*/  LDG.E.U8 R155, desc[UR36][R8.64+0x9] ;  /* 0x00000924089b7981 */ /* 0x004e64000c1e1100 */
[----:B-1----:R-:W-:-:S05]  /*21d0*/  PRMT R3, R155, 0x8880, RZ ;  /* 0x000088809b037816 */ /* 0x002fca00000000ff */
[----:B------:R-:W-:-:S07]  /*21e0*/  IMAD R12, R3, R154, RZ ;  /* 0x0000009a030c7224 */ /* 0x000fce00078e02ff */
.L_x_42:
[----:B------:R-:W-:Y:S05]  /*21f0*/  BSYNC B1 ;  /* 0x0000000000017941 */ /* 0x000fea0003800000 */
.L_x_41:
[C---:B------:R-:W-:Y:S01]  /*2200*/  ISETP.LT.OR P4, PT, R0.reuse, 0x9, !P0 ;  /* 0x000000090000780c */ /* 0x040fe20004781670 */
[----:B------:R-:W-:Y:S01]  /*2210*/  @!P2 IMAD R29, R29, R153, R12 ;  /* 0x000000991d1da224 */ /* 0x000fe200078e020c */
[----:B------:R-:W-:Y:S01]  /*2220*/  BSSY B1, `(.L_x_43) ;  /* 0x0000009000017945 */ /* 0x000fe20003800000 */
[C---:B------:R-:W-:Y:S02]  /*2230*/  ISETP.LT.OR P3, PT, R0.reuse, 0xa, !P0 ;  /* 0x0000000a0000780c */ /* 0x040fe40004761670 */
[C---:B------:R-:W-:Y:S01]  /*2240*/  ISETP.LT.OR P5, PT, R0.reuse, 0x11, !P1 ;  /* 0x000000110000780c */ /* 0x040fe20004fa1670 */
[----:B------:R0:W-:Y:S01]  /*2250*/  @!P2 STG.E.U8 desc[UR36][R4.64+0x9], R29 ;  /* 0x0000091d0400a986 */ /* 0x0001e2000c101124 */
[----:B------:R-:W-:-:S06]  /*2260*/  ISETP.LT.OR P2, PT, R0, 0x12, !P1 ;  /* 0x000000120000780c */ /* 0x000fcc0004f41670 */
[----:B------:R-:W-:Y:S07]  /*2270*/  @P4 BRA `(.L_x_44) ;  /* 0x00000000000c4947 */ /* 0x000fee0003800000 */
[----:B--2---:R-:W1:Y:S02]  /*2280*/  LDG.E.U8 R155, desc[UR36][R10.64+0x8] ;  /* 0x000008240a9b7981 */ /* 0x004e64000c1e1100 */
[----:B-1----:R-:W-:-:S05]  /*2290*/  PRMT R3, R155, 0x8880, RZ ;  /* 0x000088809b037816 */ /* 0x002fca00000000ff */
[----:B------:R-:W-:-:S07]  /*22a0*/  IMAD R12, R3, R154, RZ ;  /* 0x0000009a030c7224 */ /* 0x000fce00078e02ff */
.L_x_44:
[----:B------:R-:W-:Y:S05]  /*22b0*/  BSYNC B1 ;  /* 0x0000000000017941 */ /* 0x000fea0003800000 */
.L_x_43:
[----:B-1----:R-:W-:Y:S01]  /*22c0*/  @!P4 IMAD R3, R30, R153, R12 ;  /* 0x000000991e03c224 */ /* 0x002fe200078e020c */
[----:B------:R-:W-:Y:S04]  /*22d0*/  BSSY B1, `(.L_x_45) ;  /* 0x0000006000017945 */ /* 0x000fe80003800000 */
[----:B------:R1:W-:Y:S01]  /*22e0*/  @!P4 STG.E.U8 desc[UR36][R6.64+0x8], R3 ;  /* 0x000008030600c986 */ /* 0x0003e2000c101124 */
[----:B------:R-:W-:Y:S05]  /*22f0*/  @P3 BRA `(.L_x_46) ;  /* 0x00000000000c3947 */ /* 0x000fea0003800000 */
[----:B--2---:R-:W1:Y:S02]  /*2300*/  LDG.E.U8 R155, desc[UR36][R10.64+0x9] ;  /* 0x000009240a9b7981 */ /* 0x004e64000c1e1100 */
[----:B-1----:R-:W-:-:S05]  /*2310*/  PRMT R3, R155, 0x8880, RZ ;  /* 0x000088809b037816 */ /* 0x002fca00000000ff */
[----:B------:R-:W-:-:S07]  /*2320*/  IMAD R12, R3, R154, RZ ;  /* 0x0000009a030c7224 */ /* 0x000fce00078e02ff */
.L_x_46:
[----:B------:R-:W-:Y:S05]  /*2330*/  BSYNC B1 ;  /* 0x0000000000017941 */ /* 0x000fea0003800000 */
.L_x_45:
[----:B------:R-:W-:Y:S01]  /*2340*/  @!P3 IMAD R31, R31, R153, R12 ;  /* 0x000000991f1fb224 */ /* 0x000fe200078e020c */
[----:B------:R-:W-:Y:S04]  /*2350*/  BSSY B1, `(.L_x_47) ;  /* 0x0000006000017945 */ /* 0x000fe80003800000 */
[----:B------:R0:W-:Y:S01]  /*2360*/  @!P3 STG.E.U8 desc[UR36][R6.64+0x9], R31 ;  /* 0x0000091f0600b986 */ /* 0x0001e2000c101124 */
[----:B------:R-:W-:Y:S05]  /*2370*/  @P5 BRA `(.L_x_48) ;  /* 0x00000000000c5947 */ /* 0x000fea0003800000 */
[----:B--2---:R-:W1:Y:S02]  /*2380*/  LDG.E.U8 R155, desc[UR36][R8.64+0x10] ;  /* 0x00001024089b7981 */ /* 0x004e64000c1e1100 */
[----:B-1----:R-:W-:-:S05]  /*2390*/  PRMT R3, R155, 0x8880, RZ ;  /* 0x000088809b037816 */ /* 0x002fca00000000ff */
[----:B------:R-:W-:-:S07]  /*23a0*/  IMAD R12, R3, R154, RZ ;  /* 0x0000009a030c7224 */ /* 0x000fce00078e02ff */
.L_x_48:
[----:B------:R-:W-:Y:S05]  /*23b0*/  BSYNC B1 ;  /* 0x0000000000017941 */ /* 0x000fea0003800000 */
.L_x_47:
[----:B-1----:R-:W-:Y:S01]  /*23c0*/  @!P5 IMAD R3, R32, R153, R12 ;  /* 0x000000992003d224 */ /* 0x002fe200078e020c */
[----:B------:R-:W-:Y:S04]  /*23d0*/  BSSY B1, `(.L_x_49) ;  /* 0x0000006000017945 */ /* 0x000fe80003800000 */
[----:B------:R1:W-:Y:S01]  /*23e0*/  @!P5 STG.E.U8 desc[UR36][R4.64+0x10], R3 ;  /* 0x000010030400d986 */ /* 0x0003e2000c101124 */
[----:B------:R-:W-:Y:S05]  /*23f0*/  @P2 BRA `(.L_x_50) ;  /* 0x00000000000c2947 */ /* 0x000fea0003800000 */
[----:B--2---:R-:W1:Y:S02]  /*2400*/  LDG.E.U8 R155, desc[UR36][R8.64+0x11] ;  /* 0x00001124089b7981 */ /* 0x004e64000c1e1100 */
[----:B-1----:R-:W-:-:S05]  /*2410*/  PRMT R3, R155, 0x8880, RZ ;  /* 0x000088809b037816 */ /* 0x002fca00000000ff */
[----:B------:R-:W-:-:S07]  /*2420*/  IMAD R12, R3, R154, RZ ;  /* 0x0000009a030c7224 */ /* 0x000fce00078e02ff */
.L_x_50:
[----:B------:R-:W-:Y:S05]  /*2430*/  BSYNC B1 ;  /* 0x0000000000017941 */ /* 0x000fea0003800000 */
.L_x_49:
        /* <DEDUP_REMOVED lines=11> */
.L_x_52:
[----:B------:R-:W-:Y:S05]  /*24f0*/  BSYNC B1 ;  /* 0x0000000000017941 */ /* 0x000fea0003800000 */
.L_x_51:
[----:B-1----:R-:W-:Y:S01]  /*2500*/  @!P4 IMAD R3, R34, R153, R12 ;  /* 0x000000992203c224 */ /* 0x002fe200078e020c */
[----:B------:R-:W-:Y:S04]  /*2510*/  BSSY B1, `(.L_x_53) ;  /* 0x0000006000017945 */ /* 0x000fe80003800000 */
[----:B------:R1:W-:Y:S01]  /*2520*/  @!P4 STG.E.U8 desc[UR36][R6.64+0x10], R3 ;  /* 0x000010030600c986 */ /* 0x0003e2000c101124 */
[----:B------:R-:W-:Y:S05]  /*2530*/  @P3 BRA `(.L_x_54) ;  /* 0x00000000000c3947 */ /* 0x000fea0003800000 */
[----:B--2---:R-:W1:Y:S02]  /*2540*/  LDG.E.U8 R155, desc[UR36][R10.64+0x11] ;  /* 0x000011240a9b7981 */ /* 0x004e64000c1e1100 */
[----:B-1----:R-:W-:-:S05]  /*2550*/  PRMT R3, R155, 0x8880, RZ ;  /* 0x000088809b037816 */ /* 0x002fca00000000ff */
[----:B------:R-:W-:-:S07]  /*2560*/  IMAD R12, R3, R154, RZ ;  /* 0x0000009a030c7224 */ /* 0x000fce00078e02ff */
.L_x_54:
[----:B------:R-:W-:Y:S05]  /*2570*/  BSYNC B1 ;  /* 0x0000000000017941 */ /* 0x000fea0003800000 */
.L_x_53:
[----:B------:R-:W-:Y:S01]  /*2580*/  @!P3 IMAD R35, R35, R153, R12 ;  /* 0x000000992323b224 */ /* 0x000fe200078e020c */
[----:B------:R-:W-:Y:S04]  /*2590*/  BSSY B1, `(.L_x_55) ;  /* 0x0000006000017945 */ /* 0x000fe80003800000 */
[----:B------:R0:W-:Y:S01]  /*25a0*/  @!P3 STG.E.U8 desc[UR36][R6.64+0x11], R35 ;  /* 0x000011230600b986 */ /* 0x0001e2000c101124 */
[----:B------:R-:W-:Y:S05]  /*25b0*/  @P5 BRA `(.L_x_56) ;  /* 0x00000000000c5947 */ /* 0x000fea0003800000 */
[----:B--2---:R-:W1:Y:S02]  /*25c0*/  LDG.E.U8 R155, desc[UR36][R8.64+0x18] ;  /* 0x00001824089b7981 */ /* 0x004e64000c1e1100 */
[----:B-1----:R-:W-:-:S05]  /*25d0*/  PRMT R3, R155, 0x8880, RZ ;  /* 0x000088809b037816 */ /* 0x002fca00000000ff */
[----:B------:R-:W-:-:S07]  /*25e0*/  IMAD R12, R3, R154, RZ ;  /* 0x0000009a030c7224 */ /* 0x000fce00078e02ff */
.L_x_56:
[----:B------:R-:W-:Y:S05]  /*25f0*/  BSYNC B1 ;  /* 0x0000000000017941 */ /* 0x000fea0003800000 */
.L_x_55:
[----:B-1----:R-:W-:Y:S01]  /*2600*/  @!P5 IMAD R3, R36, R153, R12 ;  /* 0x000000992403d224 */ /* 0x002fe200078e020c */
[----:B------:R-:W-:Y:S04]  /*2610*/  BSSY B1, `(.L_x_57) ;  /* 0x0000006000017945 */ /* 0x000fe80003800000 */
[----:B------:R1:W-:Y:S01]  /*2620*/  @!P5 STG.E.U8 desc[UR36][R4.64+0x18], R3 ;  /* 0x000018030400d986 */ /* 0x0003e2000c101124 */
[----:B------:R-:W-:Y:S05]  /*2630*/  @P2 BRA `(.L_x_58) ;  /* 0x00000000000c2947 */ /* 0x000fea0003800000 */
[----:B--2---:R-:W1:Y:S02]  /*2640*/  LDG.E.U8 R155, desc[UR36][R8.64+0x19] ;  /* 0x00001924089b7981 */ /* 0x004e64000c1e1100 */
[----:B-1----:R-:W-:-:S05]  /*2650*/  PRMT R3, R155, 0x8880, RZ ;  /* 0x000088809b037816 */ /* 0x002fca00000000ff */
[----:B------:R-:W-:-:S07]  /*2660*/  IMAD R12, R3, R154, RZ ;  /* 0x0000009a030c7224 */ /* 0x000fce00078e02ff */
.L_x_58:
[----:B------:R-:W-:Y:S05]  /*2670*/  BSYNC B1 ;  /* 0x0000000000017941 */ /* 0x000fea0003800000 */
.L_x_57:
        /* <DEDUP_REMOVED lines=11> */
.L_x_60:
[----:B------:R-:W-:Y:S05]  /*2730*/  BSYNC B1 ;  /* 0x0000000000017941 */ /* 0x000fea0003800000 */
.L_x_59:
[----:B-1----:R-:W-:Y:S01]  /*2740*/  @!P4 IMAD R3, R38, R153, R12 ;  /* 0x000000992603c224 */ /* 0x002fe200078e020c */
[----:B------:R-:W-:Y:S04]  /*2750*/  BSSY B1, `(.L_x_61) ;  /* 0x0000006000017945 */ /* 0x000fe80003800000 */
[----:B------:R1:W-:Y:S01]  /*2760*/  @!P4 STG.E.U8 desc[UR36][R6.64+0x18], R3 ;  /* 0x000018030600c986 */ /* 0x0003e2000c101124 */
[----:B------:R-:W-:Y:S05]  /*2770*/  @P3 BRA `(.L_x_62) ;  /* 0x00000000000c3947 */ /* 0x000fea0003800000 */
[----:B--2---:R-:W1:Y:S02]  /*2780*/  LDG.E.U8 R155, desc[UR36][R10.64+0x19] ;  /* 0x000019240a9b7981 */ /* 0x004e64000c1e1100 */
[----:B-1----:R-:W-:-:S05]  /*2790*/  PRMT R3, R155, 0x8880, RZ ;  /* 0x000088809b037816 */ /* 0x002fca00000000ff */
[----:B------:R-:W-:-:S07]  /*27a0*/  IMAD R12, R3, R154, RZ ;  /* 0x0000009a030c7224 */ /* 0x000fce00078e02ff */
.L_x_62:
[----:B------:R-:W-:Y:S05]  /*27b0*/  BSYNC B1 ;  /* 0x0000000000017941 */ /* 0x000fea0003800000 */
.L_x_61:
[----:B------:R-:W-:Y:S01]  /*27c0*/  @!P3 IMAD R39, R39, R153, R12 ;  /* 0x000000992727b224 */ /* 0x000fe200078e020c */
[----:B------:R-:W-:Y:S04]  /*27d0*/  BSSY B1, `(.L_x_63) ;  /* 0x0000006000017945 */ /* 0x000fe80003800000 */
[----:B------:R0:W-:Y:S01]  /*27e0*/  @!P3 STG.E.U8 desc[UR36][R6.64+0x19], R39 ;  /* 0x000019270600b986 */ /* 0x0001e2000c101124 */
[----:B------:R-:W-:Y:S05]  /*27f0*/  @P5 BRA `(.L_x_64) ;  /* 0x00000000000c5947 */ /* 0x000fea0003800000 */
[----:B--2---:R-:W1:Y:S02]  /*2800*/  LDG.E.U8 R155, desc[UR36][R8.64+0x20] ;  /* 0x00002024089b7981 */ /* 0x004e64000c1e1100 */
[----:B-1----:R-:W-:-:S05]  /*2810*/  PRMT R3, R155, 0x8880, RZ ;  /* 0x000088809b037816 */ /* 0x002fca00000000ff */
[----:B------:R-:W-:-:S07]  /*2820*/  IMAD R12, R3, R154, RZ ;  /* 0x0000009a030c7224 */ /* 0x000fce00078e02ff */
.L_x_64:
[----:B------:R-:W-:Y:S05]  /*2830*/  BSYNC B1 ;  /* 0x0000000000017941 */ /* 0x000fea0003800000 */
.L_x_63:
[----:B-1----:R-:W-:Y:S01]  /*2840*/  @!P5 IMAD R3, R40, R153, R12 ;  /* 0x000000992803d224 */ /* 0x002fe200078e020c */
[----:B------:R-:W-:Y:S04]  /*2850*/  BSSY B1, `(.L_x_65) ;  /* 0x0000006000017945 */ /* 0x000fe80003800000 */
[----:B------:R1:W-:Y:S01]  /*2860*/  @!P5 STG.E.U8 desc[UR36][R4.64+0x20], R3 ;  /* 0x000020030400d986 */ /* 0x0003e2000c101124 */
[----:B------:R-:W-:Y:S05]  /*2870*/  @P2 BRA `(.L_x_66) ;  /* 0x00000000000c2947 */ /* 0x000fea0003800000 */
[----:B--2---:R-:W1:Y:S02]  /*2880*/  LDG.E.U8 R155, desc[UR36][R8.64+0x21] ;  /* 0x00002124089b7981 */ /* 0x004e64000c1e1100 */
[----:B-1----:R-:W-:-:S05]  /*2890*/  PRMT R3, R155, 0x8880, RZ ;  /* 0x000088809b037816 */ /* 0x002fca00000000ff */
[----:B------:R-:W-:-:S07]  /*28a0*/  IMAD R12, R3, R154, RZ ;  /* 0x0000009a030c7224 */ /* 0x000fce00078e02ff */
.L_x_66:
[----:B------:R-:W-:Y:S05]  /*28b0*/  BSYNC B1 ;  /* 0x0000000000017941 */ /* 0x000fea0003800000 */
.L_x_65:
        /* <DEDUP_REMOVED lines=11> */
.L_x_68:
[----:B------:R-:W-:Y:S05]  /*2970*/  BSYNC B1 ;  /* 0x0000000000017941 */ /* 0x000fea0003800000 */
.L_x_67:
[----:B-1----:R-:W-:Y:S01]  /*2980*/  @!P4 IMAD R3, R42, R153, R12 ;  /* 0x000000992a03c224 */ /* 0x002fe200078e020c */
[----:B------:R-:W-:Y:S04]  /*2990*/  BSSY B1, `(.L_x_69) ;  /* 0x0000006000017945 */ /* 0x000fe80003800000 */
[----:B------:R1:W-:Y:S01]  /*29a0*/  @!P4 STG.E.U8 desc[UR36][R6.64+0x20], R3 ;  /* 0x000020030600c986 */ /* 0x0003e2000c101124 */
[----:B------:R-:W-:Y:S05]  /*29b0*/  @P3 BRA `(.L_x_70) ;  /* 0x00000000000c3947 */ /* 0x000fea0003800000 */
[----:B--2---:R-:W1:Y:S02]  /*29c0*/  LDG.E.U8 R155, desc[UR36][R10.64+0x21] ;  /* 0x000021240a9b7981 */ /* 0x004e64000c1e1100 */
[----:B-1----:R-:W-:-:S05]  /*29d0*/  PRMT R3, R155, 0x8880, RZ ;  /* 0x000088809b037816 */ /* 0x002fca00000000ff */
[----:B------:R-:W-:-:S07]  /*29e0*/  IMAD R12, R3, R154, RZ ;  /* 0x0000009a030c7224 */ /* 0x000fce00078e02ff */
.L_x_70:
[----:B------:R-:W-:Y:S05]  /*29f0*/  BSYNC B1 ;  /* 0x0000000000017941 */ /* 0x000fea0003800000 */
.L_x_69:
[----:B------:R-:W-:Y:S01]  /*2a00*/  @!P3 IMAD R43, R43, R153, R12 ;  /* 0x000000992b2bb224 */ /* 0x000fe200078e020c */
[----:B------:R-:W-:Y:S04]  /*2a10*/  BSSY B1, `(.L_x_71) ;  /* 0x0000006000017945 */ /* 0x000fe80003800000 */
[----:B------:R0:W-:Y:S01]  /*2a20*/  @!P3 STG.E.U8 desc[UR36][R6.64+0x21], R43 ;  /* 0x0000212b0600b986 */ /* 0x0001e2000c101124 */
[----:B------:R-:W-:Y:S05]  /*2a30*/  @P5 BRA `(.L_x_72) ;  /* 0x00000000000c5947 */ /* 0x000fea0003800000 */
[----:B--2---:R-:W1:Y:S02]  /*2a40*/  LDG.E.U8 R155, desc[UR36][R8.64+0x28] ;  /* 0x00002824089b7981 */ /* 0x004e64000c1e1100 */
[----:B-1----:R-:W-:-:S05]  /*2a50*/  PRMT R3, R155, 0x8880, RZ ;  /* 0x000088809b037816 */ /* 0x002fca00000000ff */
[----:B------:R-:W-:-:S07]  /*2a60*/  IMAD R12, R3, R154, RZ ;  /* 0x0000009a030c7224 */ /* 0x000fce00078e02ff */
.L_x_72:
[----:B------:R-:W-:Y:S05]  /*2a70*/  BSYNC B1 ;  /* 0x0000000000017941 */ /* 0x000fea0003800000 */
.L_x_71:
[----:B-1----:R-:W-:Y:S01]  /*2a80*/  @!P5 IMAD R3, R44, R153, R12 ;  /* 0x000000992c03d224 */ /* 0x002fe200078e020c */
[----:B------:R-:W-:Y:S04]  /*2a90*/  BSSY B1, `(.L_x_73) ;  /* 0x0000006000017945 */ /* 0x000fe80003800000 */
[----:B------:R1:W-:Y:S01]  /*2aa0*/  @!P5 STG.E.U8 desc[UR36][R4.64+0x28], R3 ;  /* 0x000028030400d986 */ /* 0x0003e2000c101124 */
[----:B------:R-:W-:Y:S05]  /*2ab0*/  @P2 BRA `(.L_x_74) ;  /* 0x00000000000c2947 */ /* 0x000fea0003800000 */
[----:B--2---:R-:W1:Y:S02]  /*2ac0*/  LDG.E.U8 R155, desc[UR36][R8.64+0x29] ;  /* 0x00002924089b7981 */ /* 0x004e64000c1e1100 */
[----:B-1----:R-:W-:-:S05]  /*2ad0*/  PRMT R3, R155, 0x8880, RZ ;  /* 0x000088809b037816 */ /* 0x002fca00000000ff */
[----:B------:R-:W-:-:S07]  /*2ae0*/  IMAD R12, R3, R154, RZ ;  /* 0x0000009a030c7224 */ /* 0x000fce00078e02ff */
.L_x_74:
[----:B------:R-:W-:Y:S05]  /*2af0*/  BSYNC B1 ;  /* 0x0000000000017941 */ /* 0x000fea0003800000 */
.L_x_73:
        /* <DEDUP_REMOVED lines=11> */
.L_x_76:
[----:B------:R-:W-:Y:S05]  /*2bb0*/  BSYNC B1 ;  /* 0x0000000000017941 */ /* 0x000fea0003800000 */
.L_x_75:
[----:B-1----:R-:W-:Y:S01]  /*2bc0*/  @!P4 IMAD R3, R46, R153, R12 ;  /* 0x000000992e03c224 */ /* 0x002fe200078e020c */
[----:B------:R-:W-:Y:S04]  /*2bd0*/  BSSY B1, `(.L_x_77) ;  /* 0x0000006000017945 */ /* 0x000fe80003800000 */
[----:B------:R1:W-:Y:S01]  /*2be0*/  @!P4 STG.E.U8 desc[UR36][R6.64+0x28], R3 ;  /* 0x000028030600c986 */ /* 0x0003e2000c101124 */
[----:B------:R-:W-:Y:S05]  /*2bf0*/  @P3 BRA `(.L_x_78) ;  /* 0x00000000000c3947 */ /* 0x000fea0003800000 */
[----:B--2---:R-:W1:Y:S02]  /*2c00*/  LDG.E.U8 R155, desc[UR36][R10.64+0x29] ;  /* 0x000029240a9b7981 */ /* 0x004e64000c1e1100 */
[----:B-1----:R-:W-:-:S05]  /*2c10*/  PRMT R3, R155, 0x8880, RZ ;  /* 0x000088809b037816 */ /* 0x002fca00000000ff */
[----:B------:R-:W-:-:S07]  /*2c20*/  IMAD R12, R3, R154, RZ ;  /* 0x0000009a030c7224 */ /* 0x000fce00078e02ff */
.L_x_78:
[----:B------:R-:W-:Y:S05]  /*2c30*/  BSYNC B1 ;  /* 0x0000000000017941 */ /* 0x000fea0003800000 */
.L_x_77:
[----:B------:R-:W-:Y:S01]  /*2c40*/  @!P3 IMAD R47, R47, R153, R12 ;  /* 0x000000992f2fb224 */ /* 0x000fe200078e020c */
[----:B------:R-:W-:Y:S04]  /*2c50*/  BSSY B1, `(.L_x_79) ;  /* 0x0000006000017945 */ /* 0x000fe80003800000 */
[----:B------:R0:W-:Y:S01]  /*2c60*/  @!P3 STG.E.U8 desc[UR36][R6.64+0x29], R47 ;  /* 0x0000292f0600b986 */ /* 0x0001e2000c101124 */
[----:B------:R-:W-:Y:S05]  /*2c70*/  @P5 BRA `(.L_x_80) ;  /* 0x00000000000c5947 */ /* 0x000fea0003800000 */
[----:B--2---:R-:W1:Y:S02]  /*2c80*/  LDG.E.U8 R155, desc[UR36][R8.64+0x30] ;  /* 0x00003024089b7981 */ /* 0x004e64000c1e1100 */
[----:B-1----:R-:W-:-:S05]  /*2c90*/  PRMT R3, R155, 0x8880, RZ ;  /* 0x000088809b037816 */ /* 0x002fca00000000ff */
[----:B------:R-:W-:-:S07]  /*2ca0*/  IMAD R12, R3, R154, RZ ;  /* 0x0000009a030c7224 */ /* 0x000fce00078e02ff */
.L_x_80:
[----:B------:R-:W-:Y:S05]  /*2cb0*/  BSYNC B1 ;  /* 0x0000000000017941 */ /* 0x000fea0003800000 */
.L_x_79:
[----:B-1----:R-:W-:Y:S01]  /*2cc0*/  @!P5 IMAD R3, R48, R153, R12 ;  /* 0x000000993003d224 */ /* 0x002fe200078e020c */
[----:B------:R-:W-:Y:S04]  /*2cd0*/  BSSY B1, `(.L_x_81) ;  /* 0x0000006000017945 */ /* 0x000fe80003800000 */
[----:B------:R1:W-:Y:S01]  /*2ce0*/  @!P5 STG.E.U8 desc[UR36][R4.64+0x30], R3 ;  /* 0x000030030400d986 */ /* 0x0003e2000c101124 */
[----:B------:R-:W-:Y:S05]  /*2cf0*/  @P2 BRA `(.L_x_82) ;  /* 0x00000000000c2947 */ /* 0x000fea0003800000 */
[----:B--2---:R-:W1:Y:S02]  /*2d00*/  LDG.E.U8 R155, desc[UR36][R8.64+0x31] ;  /* 0x00003124089b7981 */ /* 0x004e64000c1e1100 */
[----:B-1----:R-:W-:-:S05]  /*2d10*/  PRMT R3, R155, 0x8880, RZ ;  /* 0x000088809b037816 */ /* 0x002fca00000000ff */
[----:B------:R-:W-:-:S07]  /*2d20*/  IMAD R12, R3, R154, RZ ;  /* 0x0000009a030c7224 */ /* 0x000fce00078e02ff */
.L_x_82:
[----:B------:R-:W-:Y:S05]  /*2d30*/  BSYNC B1 ;  /* 0x0000000000017941 */ /* 0x000fea0003800000 */
.L_x_81:
        /* <DEDUP_REMOVED lines=11> */
.L_x_84:
[----:B------:R-:W-:Y:S05]  /*2df0*/  BSYNC B1 ;  /* 0x0000000000017941 */ /* 0x000fea0003800000 */
.L_x_83:
[----:B-1----:R-:W-:Y:S01]  /*2e00*/  @!P4 IMAD R3, R50, R153, R12 ;  /* 0x000000993203c224 */ /* 0x002fe200078e020c */
[----:B------:R-:W-:Y:S04]  /*2e10*/  BSSY B1, `(.L_x_85) ;  /* 0x0000006000017945 */ /* 0x000fe80003800000 */
[----:B------:R1:W-:Y:S01]  /*2e20*/  @!P4 STG.E.U8 desc[UR36][R6.64+0x30], R3 ;  /* 0x000030030600c986 */ /* 0x0003e2000c101124 */
[----:B------:R-:W-:Y:S05]  /*2e30*/  @P3 BRA `(.L_x_86) ;  /* 0x00000000000c3947 */ /* 0x000fea0003800000 */
[----:B--2---:R-:W1:Y:S02]  /*2e40*/  LDG.E.U8 R155, desc[UR36][R10.64+0x31] ;  /* 0x000031240a9b7981 */ /* 0x004e64000c1e1100 */
[----:B-1----:R-:W-:-:S05]  /*2e50*/  PRMT R3, R155, 0x8880, RZ ;  /* 0x000088809b037816 */ /* 0x002fca00000000ff */
[----:B------:R-:W-:-:S07]  /*2e60*/  IMAD R12, R3, R154, RZ ;  /* 0x0000009a030c7224 */ /* 0x000fce00078e02ff */
.L_x_86:
[----:B------:R-:W-:Y:S05]  /*2e70*/  BSYNC B1 ;  /* 0x0000000000017941 */ /* 0x000fea0003800000 */
.L_x_85:
[----:B------:R-:W-:Y:S01]  /*2e80*/  @!P3 IMAD R51, R51, R153, R12 ;  /* 0x000000993333b224 */ /* 0x000fe200078e020c */
[----:B------:R-:W-:Y:S04]  /*2e90*/  BSSY B1, `(.L_x_87) ;  /* 0x0000006000017945 */ /* 0x000fe80003800000 */
[----:B------:R0:W-:Y:S01]  /*2ea0*/  @!P3 STG.E.U8 desc[UR36][R6.64+0x31], R51 ;  /* 0x000031330600b986 */ /* 0x0001e2000c101124 */
[----:B------:R-:W-:Y:S05]  /*2eb0*/  @P5 BRA `(.L_x_88) ;  /* 0x00000000000c5947 */ /* 0x000fea0003800000 */
[----:B--2---:R-:W1:Y:S02]  /*2ec0*/  LDG.E.U8 R155, desc[UR36][R8.64+0x38] ;  /* 0x00003824089b7981 */ /* 0x004e64000c1e1100 */
[----:B-1----:R-:W-:-:S05]  /*2ed0*/  PRMT R3, R155, 0x8880, RZ ;  /* 0x000088809b037816 */ /* 0x002fca00000000ff */
[----:B------:R-:W-:-:S07]  /*2ee0*/  IMAD R12, R3, R154, RZ ;  /* 0x0000009a030c7224 */ /* 0x000fce00078e02ff */
.L_x_88:
[----:B------:R-:W-:Y:S05]  /*2ef0*/  BSYNC B1 ;  /* 0x0000000000017941 */ /* 0x000fea0003800000 */
.L_x_87:
[----:B-1----:R-:W-:Y:S01]  /*2f00*/  @!P5 IMAD R3, R52, R153, R12 ;  /* 0x000000993403d224 */ /* 0x002fe200078e020c */
[----:B------:R-:W-:Y:S04]  /*2f10*/  BSSY B1, `(.L_x_89) ;  /* 0x0000006000017945 */ /* 0x000fe80003800000 */
[----:B------:R1:W-:Y:S01]  /*2f20*/  @!P5 STG.E.U8 desc[UR36][R4.64+0x38], R3 ;  /* 0x000038030400d986 */ /* 0x0003e2000c101124 */
[----:B------:R-:W-:Y:S05]  /*2f30*/  @P2 BRA `(.L_x_90) ;  /* 0x00000000000c2947 */ /* 0x000fea0003800000 */
[----:B--2---:R-:W1:Y:S02]  /*2f40*/  LDG.E.U8 R155, desc[UR36][R8.64+0x39] ;  /* 0x00003924089b7981 */ /* 0x004e64000c1e1100 */
[----:B-1----:R-:W-:-:S05]  /*2f50*/  PRMT R3, R155, 0x8880, RZ ;  /* 0x000088809b037816 */ /* 0x002fca00000000ff */
[----:B------:R-:W-:-:S07]  /*2f60*/  IMAD R12, R3, R154, RZ ;  /* 0x0000009a030c7224 */ /* 0x000fce00078e02ff */
.L_x_90:
[----:B------:R-:W-:Y:S05]  /*2f70*/  BSYNC B1 ;  /* 0x0000000000017941 */ /* 0x000fea0003800000 */
.L_x_89:
        /* <DEDUP_REMOVED lines=11> */
.L_x_92:
[----:B------:R-:W-:Y:S05]  /*3030*/  BSYNC B1 ;  /* 0x0000000000017941 */ /* 0x000fea0003800000 */
.L_x_91:
[----:B-1----:R-:W-:Y:S01]  /*3040*/  @!P4 IMAD R3, R54, R153, R12 ;  /* 0x000000993603c224 */ /* 0x002fe200078e020c */
[----:B------:R-:W-:Y:S04]  /*3050*/  BSSY B1, `(.L_x_93) ;  /* 0x0000006000017945 */ /* 0x000fe80003800000 */
[----:B------:R1:W-:Y:S01]  /*3060*/  @!P4 STG.E.U8 desc[UR36][R6.64+0x38], R3 ;  /* 0x000038030600c986 */ /* 0x0003e2000c101124 */
[----:B------:R-:W-:Y:S05]  /*3070*/  @P3 BRA `(.L_x_94) ;  /* 0x00000000000c3947 */ /* 0x000fea0003800000 */
[----:B--2---:R-:W1:Y:S02]  /*3080*/  LDG.E.U8 R155, desc[UR36][R10.64+0x39] ;  /* 0x000039240a9b7981 */ /* 0x004e64000c1e1100 */
[----:B-1----:R-:W-:-:S05]  /*3090*/  PRMT R3, R155, 0x8880, RZ ;  /* 0x000088809b037816 */ /* 0x002fca00000000ff */
[----:B------:R-:W-:-:S07]  /*30a0*/  IMAD R12, R3, R154, RZ ;  /* 0x0000009a030c7224 */ /* 0x000fce00078e02ff */
.L_x_94:
[----:B------:R-:W-:Y:S05]  /*30b0*/  BSYNC B1 ;  /* 0x0000000000017941 */ /* 0x000fea0003800000 */
.L_x_93:
[----:B------:R-:W-:Y:S01]  /*30c0*/  @!P3 IMAD R55, R55, R153, R12 ;  /* 0x000000993737b224 */ /* 0x000fe200078e020c */
[----:B------:R-:W-:Y:S04]  /*30d0*/  BSSY B1, `(.L_x_95) ;  /* 0x0000006000017945 */ /* 0x000fe80003800000 */
[----:B------:R0:W-:Y:S01]  /*30e0*/  @!P3 STG.E.U8 desc[UR36][R6.64+0x39], R55 ;  /* 0x000039370600b986 */ /* 0x0001e2000c101124 */
[----:B------:R-:W-:Y:S05]  /*30f0*/  @P5 BRA `(.L_x_96) ;  /* 0x00000000000c5947 */ /* 0x000fea0003800000 */
[----:B--2---:R-:W1:Y:S02]  /*3100*/  LDG.E.U8 R155, desc[UR36][R8.64+0x40] ;  /* 0x00004024089b7981 */ /* 0x004e64000c1e1100 */
[----:B-1----:R-:W-:-:S05]  /*3110*/  PRMT R3, R155, 0x8880, RZ ;  /* 0x000088809b037816 */ /* 0x002fca00000000ff */
[----:B------:R-:W-:-:S07]  /*3120*/  IMAD R12, R3, R154, RZ ;  /* 0x0000009a030c7224 */ /* 0x000fce00078e02ff */
.L_x_96:
[----:B------:R-:W-:Y:S05]  /*3130*/  BSYNC B1 ;  /* 0x0000000000017941 */ /* 0x000fea0003800000 */
.L_x_95:
[----:B-1----:R-:W-:Y:S01]  /*3140*/  @!P5 IMAD R3, R56, R153, R12 ;  /* 0x000000993803d224 */ /* 0x002fe200078e020c */
[----:B------:R-:W-:Y:S04]  /*3150*/  BSSY B1, `(.L_x_97) ;  /* 0x0000006000017945 */ /* 0x000fe80003800000 */
[----:B------:R1:W-:Y:S01]  /*3160*/  @!P5 STG.E.U8 desc[UR36][R4.64+0x40], R3 ;  /* 0x000040030400d986 */ /* 0x0003e2000c101124 */
[----:B------:R-:W-:Y:S05]  /*3170*/  @P2 BRA `(.L_x_98) ;  /* 0x00000000000c2947 */ /* 0x000fea0003800000 */
[----:B--2---:R-:W1:Y:S02]  /*3180*/  LDG.E.U8 R155, desc[UR36][R8.64+0x41] ;  /* 0x00004124089b7981 */ /* 0x004e64000c1e1100 */
[----:B-1----:R-:W-:-:S05]  /*3190*/  PRMT R3, R155, 0x8880, RZ ;  /* 0x000088809b037816 */ /* 0x002fca00000000ff */
[----:B------:R-:W-:-:S07]  /*31a0*/  IMAD R12, R3, R154, RZ ;  /* 0x0000009a030c7224 */ /* 0x000fce00078e02ff */
.L_x_98:
[----:B------:R-:W-:Y:S05]  /*31b0*/  BSYNC B1 ;  /* 0x0000000000017941 */ /* 0x000fea0003800000 */
.L_x_97:
        /* <DEDUP_REMOVED lines=11> */
.L_x_100:
[----:B------:R-:W-:Y:S05]  /*3270*/  BSYNC B1 ;  /* 0x0000000000017941 */ /* 0x000fea0003800000 */
.L_x_99:
[----:B-1----:R-:W-:Y:S01]  /*3280*/  @!P4 IMAD R3, R58, R153, R12 ;  /* 0x000000993a03c224 */ /* 0x002fe200078e020c */
[----:B------:R-:W-:Y:S04]  /*3290*/  BSSY B1, `(.L_x_101) ;  /* 0x0000006000017945 */ /* 0x000fe80003800000 */
[----:B------:R1:W-:Y:S01]  /*32a0*/  @!P4 STG.E.U8 desc[UR36][R6.64+0x40], R3 ;  /* 0x000040030600c986 */ /* 0x0003e2000c101124 */
[----:B------:R-:W-:Y:S05]  /*32b0*/  @P3 BRA `(.L_x_102) ;  /* 0x00000000000c3947 */ /* 0x000fea0003800000 */
[----:B--2---:R-:W1:Y:S02]  /*32c0*/  LDG.E.U8 R155, desc[UR36][R10.64+0x41] ;  /* 0x000041240a9b7981 */ /* 0x004e64000c1e1100 */
[----:B-1----:R-:W-:-:S05]  /*32d0*/  PRMT R3, R155, 0x8880, RZ ;  /* 0x000088809b037816 */ /* 0x002fca00000000ff */
[----:B------:R-:W-:-:S07]  /*32e0*/  IMAD R12, R3, R154, RZ ;  /* 0x0000009a030c7224 */ /* 0x000fce00078e02ff */
.L_x_102:
[----:B------:R-:W-:Y:S05]  /*32f0*/  BSYNC B1 ;  /* 0x0000000000017941 */ /* 0x000fea0003800000 */
.L_x_101:
[----:B------:R-:W-:Y:S01]  /*3300*/  @!P3 IMAD R59, R59, R153, R12 ;  /* 0x000000993b3bb224 */ /* 0x000fe200078e020c */
[----:B------:R-:W-:Y:S04]  /*3310*/  BSSY B1, `(.L_x_103) ;  /* 0x0000006000017945 */ /* 0x000fe80003800000 */
[----:B------:R0:W-:Y:S01]  /*3320*/  @!P3 STG.E.U8 desc[UR36][R6.64+0x41], R59 ;  /* 0x0000413b0600b986 */ /* 0x0001e2000c101124 */
[----:B------:R-:W-:Y:S05]  /*3330*/  @P5 BRA `(.L_x_104) ;  /* 0x00000000000c5947 */ /* 0x000fea0003800000 */
[----:B--2---:R-:W1:Y:S02]  /*3340*/  LDG.E.U8 R155, desc[UR36][R8.64+0x48] ;  /* 0x00004824089b7981 */ /* 0x004e64000c1e1100 */
[----:B-1----:R-:W-:-:S05]  /*3350*/  PRMT R3, R155, 0x8880, RZ ;  /* 0x000088809b037816 */ /* 0x002fca00000000ff */
[----:B------:R-:W-:-:S07]  /*3360*/  IMAD R12, R3, R154, RZ ;  /* 0x0000009a030c7224 */ /* 0x000fce00078e02ff */
.L_x_104:
[----:B------:R-:W-:Y:S05]  /*3370*/  BSYNC B1 ;  /* 0x0000000000017941 */ /* 0x000fea0003800000 */
.L_x_103:
[----:B-1----:R-:W-:Y:S01]  /*3380*/  @!P5 IMAD R3, R60, R153, R12 ;  /* 0x000000993c03d224 */ /* 0x002fe200078e020c */
[----:B------:R-:W-:Y:S04]  /*3390*/  BSSY B1, `(.L_x_105) ;  /* 0x0000006000017945 */ /* 0x000fe80003800000 */
[----:B------:R1:W-:Y:S01]  /*33a0*/  @!P5 STG.E.U8 desc[UR36][R4.64+0x48], R3 ;  /* 0x000048030400d986 */ /* 0x0003e2000c101124 */
[----:B------:R-:W-:Y:S05]  /*33b0*/  @P2 BRA `(.L_x_106) ;  /* 0x00000000000c2947 */ /* 0x000fea0003800000 */
[----:B--2---:R-:W1:Y:S02]  /*33c0*/  LDG.E.U8 R155, desc[UR36][R8.64+0x49] ;  /* 0x00004924089b7981 */ /* 0x004e64000c1e1100 */
[----:B-1----:R-:W-:-:S05]  /*33d0*/  PRMT R3, R155, 0x8880, RZ ;  /* 0x000088809b037816 */ /* 0x002fca00000000ff */
[----:B------:R-:W-:-:S07]  /*33e0*/  IMAD R12, R3, R154, RZ ;  /* 0x0000009a030c7224 */ /* 0x000fce00078e02ff */
.L_x_106:
[----:B------:R-:W-:Y:S05]  /*33f0*/  BSYNC B1 ;  /* 0x0000000000017941 */ /* 0x000fea0003800000 */
.L_x_105:
        /* <DEDUP_REMOVED lines=11> */
.L_x_108:
[----:B------:R-:W-:Y:S05]  /*34b0*/  BSYNC B1 ;  /* 0x0000000000017941 */ /* 0x000fea0003800000 */
.L_x_107:
[----:B-1----:R-:W-:Y:S01]  /*34c0*/  @!P4 IMAD R3, R62, R153, R12 ;  /* 0x000000993e03c224 */ /* 0x002fe200078e020c */
[----:B------:R-:W-:Y:S04]  /*34d0*/  BSSY B1, `(.L_x_109) ;  /* 0x0000006000017945 */ /* 0x000fe80003800000 */
[----:B------:R1:W-:Y:S01]  /*34e0*/  @!P4 STG.E.U8 desc[UR36][R6.64+0x48], R3 ;  /* 0x000048030600c986 */ /* 0x0003e2000c101124 */
[----:B------:R-:W-:Y:S05]  /*34f0*/  @P3 BRA `(.L_x_110) ;  /* 0x00000000000c3947 */ /* 0x000fea0003800000 */
[----:B--2---:R-:W1:Y:S02]  /*3500*/  LDG.E.U8 R155, desc[UR36][R10.64+0x49] ;  /* 0x000049240a9b7981 */ /* 0x004e64000c1e1100 */
[----:B-1----:R-:W-:-:S05]  /*3510*/  PRMT R3, R155, 0x8880, RZ ;  /* 0x000088809b037816 */ /* 0x002fca00000000ff */
[----:B------:R-:W-:-:S07]  /*3520*/  IMAD R12, R3, R154, RZ ;  /* 0x0000009a030c7224 */ /* 0x000fce00078e02ff */
.L_x_110:
[----:B------:R-:W-:Y:S05]  /*3530*/  BSYNC B1 ;  /* 0x0000000000017941 */ /* 0x000fea0003800000 */
.L_x_109:
[----:B------:R-:W-:Y:S01]  /*3540*/  @!P3 IMAD R63, R63, R153, R12 ;  /* 0x000000993f3fb224 */ /* 0x000fe200078e020c */
[----:B------:R-:W-:Y:S04]  /*3550*/  BSSY B1, `(.L_x_111) ;  /* 0x0000006000017945 */ /* 0x000fe80003800000 */
[----:B------:R0:W-:Y:S01]  /*3560*/  @!P3 STG.E.U8 desc[UR36][R6.64+0x49], R63 ;  /* 0x0000493f0600b986 */ /* 0x0001e2000c101124 */
[----:B------:R-:W-:Y:S05]  /*3570*/  @P5 BRA `(.L_x_112) ;  /* 0x00000000000c5947 */ /* 0x000fea0003800000 */
[----:B--2---:R-:W1:Y:S02]  /*3580*/  LDG.E.U8 R155, desc[UR36][R8.64+0x50] ;  /* 0x00005024089b7981 */ /* 0x004e64000c1e1100 */
[----:B-1----:R-:W-:-:S05]  /*3590*/  PRMT R3, R155, 0x8880, RZ ;  /* 0x000088809b037816 */ /* 0x002fca00000000ff */
[----:B------:R-:W-:-:S07]  /*35a0*/  IMAD R12, R3, R154, RZ ;  /* 0x0000009a030c7224 */ /* 0x000fce00078e02ff */
.L_x_112:
[----:B------:R-:W-:Y:S05]  /*35b0*/  BSYNC B1 ;  /* 0x0000000000017941 */ /* 0x000fea0003800000 */
.L_x_111:
[----:B-1----:R-:W-:Y:S01]  /*35c0*/  @!P5 IMAD R3, R64, R153, R12 ;  /* 0x000000994003d224 */ /* 0x002fe200078e020c */
[----:B------:R-:W-:Y:S04]  /*35d0*/  BSSY B1, `(.L_x_113) ;  /* 0x0000006000017945 */ /* 0x000fe80003800000 */
[----:B------:R1:W-:Y:S01]  /*35e0*/  @!P5 STG.E.U8 desc[UR36][R4.64+0x50], R3 ;  /* 0x000050030400d986 */ /* 0x0003e2000c101124 */
[----:B------:R-:W-:Y:S05]  /*35f0*/  @P2 BRA `(.L_x_114) ;  /* 0x00000000000c2947 */ /* 0x000fea0003800000 */
[----:B--2---:R-:W1:Y:S02]  /*3600*/  LDG.E.U8 R155, desc[UR36][R8.64+0x51] ;  /* 0x00005124089b7981 */ /* 0x004e64000c1e1100 */
[----:B-1----:R-:W-:-:S05]  /*3610*/  PRMT R3, R155, 0x8880, RZ ;  /* 0x000088809b037816 */ /* 0x002fca00000000ff */
[----:B------:R-:W-:-:S07]  /*3620*/  IMAD R12, R3, R154, RZ ;  /* 0x0000009a030c7224 */ /* 0x000fce00078e02ff */
.L_x_114:
[----:B------:R-:W-:Y:S05]  /*3630*/  BSYNC B1 ;  /* 0x0000000000017941 */ /* 0x000fea0003800000 */
.L_x_113:
        /* <DEDUP_REMOVED lines=11> */
.L_x_116:
[----:B------:R-:W-:Y:S05]  /*36f0*/  BSYNC B1 ;  /* 0x0000000000017941 */ /* 0x000fea0003800000 */
.L_x_115:
[----:B-1----:R-:W-:Y:S01]  /*3700*/  @!P4 IMAD R3, R66, R153, R12 ;  /* 0x000000994203c224 */ /* 0x002fe200078e020c */
[----:B------:R-:W-:Y:S04]  /*3710*/  BSSY B1, `(.L_x_117) ;  /* 0x0000006000017945 */ /* 0x000fe80003800000 */
[----:B------:R1:W-:Y:S01]  /*3720*/  @!P4 STG.E.U8 desc[UR36][R6.64+0x50], R3 ;  /* 0x000050030600c986 */ /* 0x0003e2000c101124 */
[----:B------:R-:W-:Y:S05]  /*3730*/  @P3 BRA `(.L_x_118) ;  /* 0x00000000000c3947 */ /* 0x000fea0003800000 */
[----:B--2---:R-:W1:Y:S02]  /*3740*/  LDG.E.U8 R155, desc[UR36][R10.64+0x51] ;  /* 0x000051240a9b7981 */ /* 0x004e64000c1e1100 */
[----:B-1----:R-:W-:-:S05]  /*3750*/  PRMT R3, R155, 0x8880, RZ ;  /* 0x000088809b037816 */ /* 0x002fca00000000ff */
[----:B------:R-:W-:-:S07]  /*3760*/  IMAD R12, R3, R154, RZ ;  /* 0x0000009a030c7224 */ /* 0x000fce00078e02ff */
.L_x_118:
[----:B------:R-:W-:Y:S05]  /*3770*/  BSYNC B1 ;  /* 0x0000000000017941 */ /* 0x000fea0003800000 */
.L_x_117:
[----:B------:R-:W-:Y:S01]  /*3780*/  @!P3 IMAD R67, R67, R153, R12 ;  /* 0x000000994343b224 */ /* 0x000fe200078e020c */
[----:B------:R-:W-:Y:S04]  /*3790*/  BSSY B1, `(.L_x_119) ;  /* 0x0000006000017945 */ /* 0x000fe80003800000 */
[----:B------:R0:W-:Y:S01]  /*37a0*/  @!P3 STG.E.U8 desc[UR36][R6.64+0x51], R67 ;  /* 0x000051430600b986 */ /* 0x0001e2000c101124 */
[----:B------:R-:W-:Y:S05]  /*37b0*/  @P5 BRA `(.L_x_120) ;  /* 0x00000000000c5947 */ /* 0x000fea0003800000 */
[----:B--2---:R-:W1:Y:S02]  /*37c0*/  LDG.E.U8 R155, desc[UR36][R8.64+0x58] ;  /* 0x00005824089b7981 */ /* 0x004e64000c1e1100 */
[----:B-1----:R-:W-:-:S05]  /*37d0*/  PRMT R3, R155, 0x8880, RZ ;  /* 0x000088809b037816 */ /* 0x002fca00000000ff */
[----:B------:R-:W-:-:S07]  /*37e0*/  IMAD R12, R3, R154, RZ ;  /* 0x0000009a030c7224 */ /* 0x000fce00078e02ff */
.L_x_120:
[----:B------:R-:W-:Y:S05]  /*37f0*/  BSYNC B1 ;  /* 0x0000000000017941 */ /* 0x000fea0003800000 */
.L_x_119:
[----:B-1----:R-:W-:Y:S01]  /*3800*/  @!P5 IMAD R3, R68, R153, R12 ;  /* 0x000000994403d224 */ /* 0x002fe200078e020c */
[----:B------:R-:W-:Y:S04]  /*3810*/  BSSY B1, `(.L_x_121) ;  /* 0x0000006000017945 */ /* 0x000fe80003800000 */
[----:B------:R1:W-:Y:S01]  /*3820*/  @!P5 STG.E.U8 desc[UR36][R4.64+0x58], R3 ;  /* 0x000058030400d986 */ /* 0x0003e2000c101124 */
[----:B------:R-:W-:Y:S05]  /*3830*/  @P2 BRA `(.L_x_122) ;  /* 0x00000000000c2947 */ /* 0x000fea0003800000 */
[----:B--2---:R-:W1:Y:S02]  /*3840*/  LDG.E.U8 R155, desc[UR36][R8.64+0x59] ;  /* 0x00005924089b7981 */ /* 0x004e64000c1e1100 */
[----:B-1----:R-:W-:-:S05]  /*3850*/  PRMT R3, R155, 0x8880, RZ ;  /* 0x000088809b037816 */ /* 0x002fca00000000ff */
[----:B------:R-:W-:-:S07]  /*3860*/  IMAD R12, R3, R154, RZ ;  /* 0x0000009a030c7224 */ /* 0x000fce00078e02ff */
.L_x_122:
[----:B------:R-:W-:Y:S05]  /*3870*/  BSYNC B1 ;  /* 0x0000000000017941 */ /* 0x000fea0003800000 */
.L_x_121:
        /* <DEDUP_REMOVED lines=11> */
.L_x_124:
[----:B------:R-:W-:Y:S05]  /*3930*/  BSYNC B1 ;  /* 0x0000000000017941 */ /* 0x000fea0003800000 */
.L_x_123:
[----:B-1----:R-:W-:Y:S01]  /*3940*/  @!P4 IMAD R3, R70, R153, R12 ;  /* 0x000000994603c224 */ /* 0x002fe200078e020c */
[----:B------:R-:W-:Y:S04]  /*3950*/  BSSY B1, `(.L_x_125) ;  /* 0x0000006000017945 */ /* 0x000fe80003800000 */
[----:B------:R1:W-:Y:S01]  /*3960*/  @!P4 STG.E.U8 desc[UR36][R6.64+0x58], R3 ;  /* 0x000058030600c986 */ /* 0x0003e2000c101124 */
[----:B------:R-:W-:Y:S05]  /*3970*/  @P3 BRA `(.L_x_126) ;  /* 0x00000000000c3947 */ /* 0x000fea0003800000 */
[----:B--2---:R-:W1:Y:S02]  /*3980*/  LDG.E.U8 R155, desc[UR36][R10.64+0x59] ;  /* 0x000059240a9b7981 */ /* 0x004e64000c1e1100 */
[----:B-1----:R-:W-:-:S05]  /*3990*/  PRMT R3, R155, 0x8880, RZ ;  /* 0x000088809b037816 */ /* 0x002fca00000000ff */
[----:B------:R-:W-:-:S07]  /*39a0*/  IMAD R12, R3, R154, RZ ;  /* 0x0000009a030c7224 */ /* 0x000fce00078e02ff */
.L_x_126:
[----:B------:R-:W-:Y:S05]  /*39b0*/  BSYNC B1 ;  /* 0x0000000000017941 */ /* 0x000fea0003800000 */
.L_x_125:
[----:B------:R-:W-:Y:S01]  /*39c0*/  @!P3 IMAD R71, R71, R153, R12 ;  /* 0x000000994747b224 */ /* 0x000fe200078e020c */
[----:B------:R-:W-:Y:S04]  /*39d0*/  BSSY B1, `(.L_x_127) ;  /* 0x0000006000017945 */ /* 0x000fe80003800000 */
[----:B------:R0:W-:Y:S01]  /*39e0*/  @!P3 STG.E.U8 desc[UR36][R6.64+0x59], R71 ;  /* 0x000059470600b986 */ /* 0x0001e2000c101124 */
[----:B------:R-:W-:Y:S05]  /*39f0*/  @P5 BRA `(.L_x_128) ;  /* 0x00000000000c5947 */ /* 0x000fea0003800000 */
[----:B--2---:R-:W1:Y:S02]  /*3a00*/  LDG.E.U8 R155, desc[UR36][R8.64+0x60] ;  /* 0x00006024089b7981 */ /* 0x004e64000c1e1100 */
[----:B-1----:R-:W-:-:S05]  /*3a10*/  PRMT R3, R155, 0x8880, RZ ;  /* 0x000088809b037816 */ /* 0x002fca00000000ff */
[----:B------:R-:W-:-:S07]  /*3a20*/  IMAD R12, R3, R154, RZ ;  /* 0x0000009a030c7224 */ /* 0x000fce00078e02ff */
.L_x_128:
[----:B------:R-:W-:Y:S05]  /*3a30*/  BSYNC B1 ;  /* 0x0000000000017941 */ /* 0x000fea0003800000 */
.L_x_127:
[----:B-1----:R-:W-:Y:S01]  /*3a40*/  @!P5 IMAD R3, R72, R153, R12 ;  /* 0x000000994803d224 */ /* 0x002fe200078e020c */
[----:B------:R-:W-:Y:S04]  /*3a50*/  BSSY B1, `(.L_x_129) ;  /* 0x0000006000017945 */ /* 0x000fe80003800000 */
[----:B------:R1:W-:Y:S01]  /*3a60*/  @!P5 STG.E.U8 desc[UR36][R4.64+0x60], R3 ;  /* 0x000060030400d986 */ /* 0x0003e2000c101124 */
[----:B------:R-:W-:Y:S05]  /*3a70*/  @P2 BRA `(.L_x_130) ;  /* 0x00000000000c2947 */ /* 0x000fea0003800000 */
[----:B--2---:R-:W1:Y:S02]  /*3a80*/  LDG.E.U8 R155, desc[UR36][R8.64+0x61] ;  /* 0x00006124089b7981 */ /* 0x004e64000c1e1100 */
[----:B-1----:R-:W-:-:S05]  /*3a90*/  PRMT R3, R155, 0x8880, RZ ;  /* 0x000088809b037816 */ /* 0x002fca00000000ff */
[----:B------:R-:W-:-:S07]  /*3aa0*/  IMAD R12, R3, R154, RZ ;  /* 0x0000009a030c7224 */ /* 0x000fce00078e02ff */
.L_x_130:
[----:B------:R-:W-:Y:S05]  /*3ab0*/  BSYNC B1 ;  /* 0x0000000000017941 */ /* 0x000fea0003800000 */
.L_x_129:
        /* <DEDUP_REMOVED lines=11> */
.L_x_132:
[----:B------:R-:W-:Y:S05]  /*3b70*/  BSYNC B1 ;  /* 0x0000000000017941 */ /* 0x000fea0003800000 */
.L_x_131:
[----:B-1----:R-:W-:Y:S01]  /*3b80*/  @!P4 IMAD R3, R74, R153, R12 ;  /* 0x000000994a03c224 */ /* 0x002fe200078e020c */
[----:B------:R-:W-:Y:S04]  /*3b90*/  BSSY B1, `(.L_x_133) ;  /* 0x0000006000017945 */ /* 0x000fe80003800000 */
[----:B------:R1:W-:Y:S01]  /*3ba0*/  @!P4 STG.E.U8 desc[UR36][R6.64+0x60], R3 ;  /* 0x000060030600c986 */ /* 0x0003e2000c101124 */
[----:B------:R-:W-:Y:S05]  /*3bb0*/  @P3 BRA `(.L_x_134) ;  /* 0x00000000000c3947 */ /* 0x000fea0003800000 */
[----:B--2---:R-:W1:Y:S02]  /*3bc0*/  LDG.E.U8 R155, desc[UR36][R10.64+0x61] ;  /* 0x000061240a9b7981 */ /* 0x004e64000c1e1100 */
[----:B-1----:R-:W-:-:S05]  /*3bd0*/  PRMT R3, R155, 0x8880, RZ ;  /* 0x000088809b037816 */ /* 0x002fca00000000ff */
[----:B------:R-:W-:-:S07]  /*3be0*/  IMAD R12, R3, R154, RZ ;  /* 0x0000009a030c7224 */ /* 0x000fce00078e02ff */
.L_x_134:
[----:B------:R-:W-:Y:S05]  /*3bf0*/  BSYNC B1 ;  /* 0x0000000000017941 */ /* 0x000fea0003800000 */
.L_x_133:
[----:B------:R-:W-:Y:S01]  /*3c00*/  @!P3 IMAD R75, R75, R153, R12 ;  /* 0x000000994b4bb224 */ /* 0x000fe200078e020c */
[----:B------:R-:W-:Y:S04]  /*3c10*/  BSSY B1, `(.L_x_135) ;  /* 0x0000006000017945 */ /* 0x000fe80003800000 */
[----:B------:R0:W-:Y:S01]  /*3c20*/  @!P3 STG.E.U8 desc[UR36][R6.64+0x61], R75 ;  /* 0x0000614b0600b986 */ /* 0x0001e2000c101124 */
[----:B------:R-:W-:Y:S05]  /*3c30*/  @P5 BRA `(.L_x_136) ;  /* 0x00000000000c5947 */ /* 0x000fea0003800000 */
[----:B--2---:R-:W1:Y:S02]  /*3c40*/  LDG.E.U8 R155, desc[UR36][R8.64+0x68] ;  /* 0x00006824089b7981 */ /* 0x004e64000c1e1100 */
[----:B-1----:R-:W-:-:S05]  /*3c50*/  PRMT R3, R155, 0x8880, RZ ;  /* 0x000088809b037816 */ /* 0x002fca00000000ff */
[----:B------:R-:W-:-:S07]  /*3c60*/  IMAD R12, R3, R154, RZ ;  /* 0x0000009a030c7224 */ /* 0x000fce00078e02ff */
.L_x_136:
[----:B------:R-:W-:Y:S05]  /*3c70*/  BSYNC B1 ;  /* 0x0000000000017941 */ /* 0x000fea0003800000 */
.L_x_135:
[----:B-1----:R-:W-:Y:S01]  /*3c80*/  @!P5 IMAD R3, R76, R153, R12 ;  /* 0x000000994c03d224 */ /* 0x002fe200078e020c */
[----:B------:R-:W-:Y:S04]  /*3c90*/  BSSY B1, `(.L_x_137) ;  /* 0x0000006000017945 */ /* 0x000fe80003800000 */
[----:B------:R1:W-:Y:S01]  /*3ca0*/  @!P5 STG.E.U8 desc[UR36][R4.64+0x68], R3 ;  /* 0x000068030400d986 */ /* 0x0003e2000c101124 */
[----:B------:R-:W-:Y:S05]  /*3cb0*/  @P2 BRA `(.L_x_138) ;  /* 0x00000000000c2947 */ /* 0x000fea0003800000 */
[----:B--2---:R-:W1:Y:S02]  /*3cc0*/  LDG.E.U8 R155, desc[UR36][R8.64+0x69] ;  /* 0x00006924089b7981 */ /* 0x004e64000c1e1100 */
[----:B-1----:R-:W-:-:S05]  /*3cd0*/  PRMT R3, R155, 0x8880, RZ ;  /* 0x000088809b037816 */ /* 0x002fca00000000ff */
[----:B------:R-:W-:-:S07]  /*3ce0*/  IMAD R12, R3, R154, RZ ;  /* 0x0000009a030c7224 */ /* 0x000fce00078e02ff */
.L_x_138:
[----:B------:R-:W-:Y:S05]  /*3cf0*/  BSYNC B1 ;  /* 0x0000000000017941 */ /* 0x000fea0003800000 */
.L_x_137:
        /* <DEDUP_REMOVED lines=11> */
.L_x_140:
[----:B------:R-:W-:Y:S05]  /*3db0*/  BSYNC B1 ;  /* 0x0000000000017941 */ /* 0x000fea0003800000 */
.L_x_139:
[----:B-1----:R-:W-:Y:S01]  /*3dc0*/  @!P4 IMAD R3, R78, R153, R12 ;  /* 0x000000994e03c224 */ /* 0x002fe200078e020c */
[----:B------:R-:W-:Y:S04]  /*3dd0*/  BSSY B1, `(.L_x_141) ;  /* 0x0000006000017945 */ /* 0x000fe80003800000 */
[----:B------:R1:W-:Y:S01]  /*3de0*/  @!P4 STG.E.U8 desc[UR36][R6.64+0x68], R3 ;  /* 0x000068030600c986 */ /* 0x0003e2000c101124 */
[----:B------:R-:W-:Y:S05]  /*3df0*/  @P3 BRA `(.L_x_142) ;  /* 0x00000000000c3947 */ /* 0x000fea0003800000 */
[----:B--2---:R-:W1:Y:S02]  /*3e00*/  LDG.E.U8 R155, desc[UR36][R10.64+0x69] ;  /* 0x000069240a9b7981 */ /* 0x004e64000c1e1100 */
[----:B-1----:R-:W-:-:S05]  /*3e10*/  PRMT R3, R155, 0x8880, RZ ;  /* 0x000088809b037816 */ /* 0x002fca00000000ff */
[----:B------:R-:W-:-:S07]  /*3e20*/  IMAD R12, R3, R154, RZ ;  /* 0x0000009a030c7224 */ /* 0x000fce00078e02ff */
.L_x_142:
[----:B------:R-:W-:Y:S05]  /*3e30*/  BSYNC B1 ;  /* 0x0000000000017941 */ /* 0x000fea0003800000 */
.L_x_141:
[----:B------:R-:W-:Y:S01]  /*3e40*/  @!P3 IMAD R79, R79, R153, R12 ;  /* 0x000000994f4fb224 */ /* 0x000fe200078e020c */
[----:B------:R-:W-:Y:S04]  /*3e50*/  BSSY B1, `(.L_x_143) ;  /* 0x0000006000017945 */ /* 0x000fe80003800000 */
[----:B------:R0:W-:Y:S01]  /*3e60*/  @!P3 STG.E.U8 desc[UR36][R6.64+0x69], R79 ;  /* 0x0000694f0600b986 */ /* 0x0001e2000c101124 */
[----:B------:R-:W-:Y:S05]  /*3e70*/  @P5 BRA `(.L_x_144) ;  /* 0x00000000000c5947 */ /* 0x000fea0003800000 */
[----:B--2---:R-:W1:Y:S02]  /*3e80*/  LDG.E.U8 R155, desc[UR36][R8.64+0x70] ;  /* 0x00007024089b7981 */ /* 0x004e64000c1e1100 */
[----:B-1----:R-:W-:-:S05]  /*3e90*/  PRMT R3, R155, 0x8880, RZ ;  /* 0x000088809b037816 */ /* 0x002fca00000000ff */
[----:B------:R-:W-:-:S07]  /*3ea0*/  IMAD R12, R3, R154, RZ ;  /* 0x0000009a030c7224 */ /* 0x000fce00078e02ff */
.L_x_144:
[----:B------:R-:W-:Y:S05]  /*3eb0*/  BSYNC B1 ;  /* 0x0000000000017941 */ /* 0x000fea0003800000 */
.L_x_143:
[----:B-1----:R-:W-:Y:S01]  /*3ec0*/  @!P5 IMAD R3, R80, R153, R12 ;  /* 0x000000995003d224 */ /* 0x002fe200078e020c */
[----:B------:R-:W-:Y:S04]  /*3ed0*/  BSSY B1, `(.L_x_145) ;  /* 0x0000006000017945 */ /* 0x000fe80003800000 */
[----:B------:R1:W-:Y:S01]  /*3ee0*/  @!P5 STG.E.U8 desc[UR36][R4.64+0x70], R3 ;  /* 0x000070030400d986 */ /* 0x0003e2000c101124 */
[----:B------:R-:W-:Y:S05]  /*3ef0*/  @P2 BRA `(.L_x_146) ;  /* 0x00000000000c2947 */ /* 0x000fea0003800000 */
[----:B--2---:R-:W1:Y:S02]  /*3f00*/  LDG.E.U8 R155, desc[UR36][R8.64+0x71] ;  /* 0x00007124089b7981 */ /* 0x004e64000c1e1100 */
[----:B-1----:R-:W-:-:S05]  /*3f10*/  PRMT R3, R155, 0x8880, RZ ;  /* 0x000088809b037816 */ /* 0x002fca00000000ff */
[----:B------:R-:W-:-:S07]  /*3f20*/  IMAD R12, R3, R154, RZ ;  /* 0x0000009a030c7224 */ /* 0x000fce00078e02ff */
.L_x_146:
[----:B------:R-:W-:Y:S05]  /*3f30*/  BSYNC B1 ;  /* 0x0000000000017941 */ /* 0x000fea0003800000 */
.L_x_145:
        /* <DEDUP_REMOVED lines=11> */
.L_x_148:
[----:B------:R-:W-:Y:S05]  /*3ff0*/  BSYNC B1 ;  /* 0x0000000000017941 */ /* 0x000fea0003800000 */
.L_x_147:
[----:B-1----:R-:W-:Y:S01]  /*4000*/  @!P4 IMAD R3, R82, R153, R12 ;  /* 0x000000995203c224 */ /* 0x002fe200078e020c */
[----:B------:R-:W-:Y:S04]  /*4010*/  BSSY B1, `(.L_x_149) ;  /* 0x0000006000017945 */ /* 0x000fe80003800000 */
[----:B------:R1:W-:Y:S01]  /*4020*/  @!P4 STG.E.U8 desc[UR36][R6.64+0x70], R3 ;  /* 0x000070030600c986 */ /* 0x0003e2000c101124 */
[----:B------:R-:W-:Y:S05]  /*4030*/  @P3 BRA `(.L_x_150) ;  /* 0x00000000000c3947 */ /* 0x000fea0003800000 */
[----:B--2---:R-:W1:Y:S02]  /*4040*/  LDG.E.U8 R155, desc[UR36][R10.64+0x71] ;  /* 0x000071240a9b7981 */ /* 0x004e64000c1e1100 */
[----:B-1----:R-:W-:-:S05]  /*4050*/  PRMT R3, R155, 0x8880, RZ ;  /* 0x000088809b037816 */ /* 0x002fca00000000ff */
[----:B------:R-:W-:-:S07]  /*4060*/  IMAD R12, R3, R154, RZ ;  /* 0x0000009a030c7224 */ /* 0x000fce00078e02ff */
.L_x_150:
[----:B------:R-:W-:Y:S05]  /*4070*/  BSYNC B1 ;  /* 0x0000000000017941 */ /* 0x000fea0003800000 */
.L_x_149:
[----:B------:R-:W-:Y:S01]  /*4080*/  @!P3 IMAD R83, R83, R153, R12 ;  /* 0x000000995353b224 */ /* 0x000fe200078e020c */
[----:B------:R-:W-:Y:S04]  /*4090*/  BSSY B1, `(.L_x_151) ;  /* 0x0000006000017945 */ /* 0x000fe80003800000 */
[----:B------:R0:W-:Y:S01]  /*40a0*/  @!P3 STG.E.U8 desc[UR36][R6.64+0x71], R83 ;  /* 0x000071530600b986 */ /* 0x0001e2000c101124 */
[----:B------:R-:W-:Y:S05]  /*40b0*/  @P5 BRA `(.L_x_152) ;  /* 0x00000000000c5947 */ /* 0x000fea0003800000 */
[----:B--2---:R-:W1:Y:S02]  /*40c0*/  LDG.E.U8 R155, desc[UR36][R8.64+0x78] ;  /* 0x00007824089b7981 */ /* 0x004e64000c1e1100 */
[----:B-1----:R-:W-:-:S05]  /*40d0*/  PRMT R3, R155, 0x8880, RZ ;  /* 0x000088809b037816 */ /* 0x002fca00000000ff */
[----:B------:R-:W-:-:S07]  /*40e0*/  IMAD R12, R3, R154, RZ ;  /* 0x0000009a030c7224 */ /* 0x000fce00078e02ff */
.L_x_152:
[----:B------:R-:W-:Y:S05]  /*40f0*/  BSYNC B1 ;  /* 0x0000000000017941 */ /* 0x000fea0003800000 */
.L_x_151:
[----:B-1----:R-:W-:Y:S01]  /*4100*/  @!P5 IMAD R3, R84, R153, R12 ;  /* 0x000000995403d224 */ /* 0x002fe200078e020c */
[----:B------:R-:W-:Y:S04]  /*4110*/  BSSY B1, `(.L_x_153) ;  /* 0x0000006000017945 */ /* 0x000fe80003800000 */
[----:B------:R1:W-:Y:S01]  /*4120*/  @!P5 STG.E.U8 desc[UR36][R4.64+0x78], R3 ;  /* 0x000078030400d986 */ /* 0x0003e2000c101124 */
[----:B------:R-:W-:Y:S05]  /*4130*/  @P2 BRA `(.L_x_154) ;  /* 0x00000000000c2947 */ /* 0x000fea0003800000 */
[----:B--2---:R-:W1:Y:S02]  /*4140*/  LDG.E.U8 R155, desc[UR36][R8.64+0x79] ;  /* 0x00007924089b7981 */ /* 0x004e64000c1e1100 */
[----:B-1----:R-:W-:-:S05]  /*4150*/  PRMT R3, R155, 0x8880, RZ ;  /* 0x000088809b037816 */ /* 0x002fca00000000ff */
[----:B------:R-:W-:-:S07]  /*4160*/  IMAD R12, R3, R154, RZ ;  /* 0x0000009a030c7224 */ /* 0x000fce00078e02ff */
.L_x_154:
[----:B------:R-:W-:Y:S05]  /*4170*/  BSYNC B1 ;  /* 0x0000000000017941 */ /* 0x000fea0003800000 */
.L_x_153:
        /* <DEDUP_REMOVED lines=11> */
.L_x_156:
[----:B------:R-:W-:Y:S05]  /*4230*/  BSYNC B1 ;  /* 0x0000000000017941 */ /* 0x000fea0003800000 */
.L_x_155:
[----:B-1----:R-:W-:Y:S01]  /*4240*/  @!P4 IMAD R3, R86, R153, R12 ;  /* 0x000000995603c224 */ /* 0x002fe200078e020c */
[----:B------:R-:W-:Y:S04]  /*4250*/  BSSY B1, `(.L_x_157) ;  /* 0x0000006000017945 */ /* 0x000fe80003800000 */
[----:B------:R1:W-:Y:S01]  /*4260*/  @!P4 STG.E.U8 desc[UR36][R6.64+0x78], R3 ;  /* 0x000078030600c986 */ /* 0x0003e2000c101124 */
[----:B------:R-:W-:Y:S05]  /*4270*/  @P3 BRA `(.L_x_158) ;  /* 0x00000000000c3947 */ /* 0x000fea0003800000 */
[----:B--2---:R-:W1:Y:S02]  /*4280*/  LDG.E.U8 R155, desc[UR36][R10.64+0x79] ;  /* 0x000079240a9b7981 */ /* 0x004e64000c1e1100 */
[----:B-1----:R-:W-:-:S05]  /*4290*/  PRMT R3, R155, 0x8880, RZ ;  /* 0x000088809b037816 */ /* 0x002fca00000000ff */
[----:B------:R-:W-:-:S07]  /*42a0*/  IMAD R12, R3, R154, RZ ;  /* 0x0000009a030c7224 */ /* 0x000fce00078e02ff */
.L_x_158:
[----:B------:R-:W-:Y:S05]  /*42b0*/  BSYNC B1 ;  /* 0x0000000000017941 */ /* 0x000fea0003800000 */
.L_x_157:
[----:B------:R-:W-:Y:S01]  /*42c0*/  @!P3 IMAD R87, R87, R153, R12 ;  /* 0x000000995757b224 */ /* 0x000fe200078e020c */
[----:B------:R-:W-:Y:S04]  /*42d0*/  BSSY B1, `(.L_x_159) ;  /* 0x0000006000017945 */ /* 0x000fe80003800000 */
[----:B------:R0:W-:Y:S01]  /*42e0*/  @!P3 STG.E.U8 desc[UR36][R6.64+0x79], R87 ;  /* 0x000079570600b986 */ /* 0x0001e2000c101124 */
[----:B------:R-:W-:Y:S05]  /*42f0*/  @P5 BRA `(.L_x_160) ;  /* 0x00000000000c5947 */ /* 0x000fea0003800000 */
[----:B--2---:R-:W1:Y:S02]  /*4300*/  LDG.E.U8 R155, desc[UR36][R8.64+0x80] ;  /* 0x00008024089b7981 */ /* 0x004e64000c1e1100 */
[----:B-1----:R-:W-:-:S05]  /*4310*/  PRMT R3, R155, 0x8880, RZ ;  /* 0x000088809b037816 */ /* 0x002fca00000000ff */
[----:B------:R-:W-:-:S07]  /*4320*/  IMAD R12, R3, R154, RZ ;  /* 0x0000009a030c7224 */ /* 0x000fce00078e02ff */
.L_x_160:
[----:B------:R-:W-:Y:S05]  /*4330*/  BSYNC B1 ;  /* 0x0000000000017941 */ /* 0x000fea0003800000 */
.L_x_159:
[----:B-1----:R-:W-:Y:S01]  /*4340*/  @!P5 IMAD R3, R88, R153, R12 ;  /* 0x000000995803d224 */ /* 0x002fe200078e020c */
[----:B------:R-:W-:Y:S04]  /*4350*/  BSSY B1, `(.L_x_161) ;  /* 0x0000006000017945 */ /* 0x000fe80003800000 */
[----:B------:R1:W-:Y:S01]  /*4360*/  @!P5 STG.E.U8 desc[UR36][R4.64+0x80], R3 ;  /* 0x000080030400d986 */ /* 0x0003e2000c101124 */
[----:B------:R-:W-:Y:S05]  /*4370*/  @P2 BRA `(.L_x_162) ;  /* 0x00000000000c2947 */ /* 0x000fea0003800000 */
[----:B--2---:R-:W1:Y:S02]  /*4380*/  LDG.E.U8 R155, desc[UR36][R8.64+0x81] ;  /* 0x00008124089b7981 */ /* 0x004e64000c1e1100 */
[----:B-1----:R-:W-:-:S05]  /*4390*/  PRMT R3, R155, 0x8880, RZ ;  /* 0x000088809b037816 */ /* 0x002fca00000000ff */
[----:B------:R-:W-:-:S07]  /*43a0*/  IMAD R12, R3, R154, RZ ;  /* 0x0000009a030c7224 */ /* 0x000fce00078e02ff */
.L_x_162:
[----:B------:R-:W-:Y:S05]  /*43b0*/  BSYNC B1 ;  /* 0x0000000000017941 */ /* 0x000fea0003800000 */
.L_x_161:
        /* <DEDUP_REMOVED lines=11> */
.L_x_164:
[----:B------:R-:W-:Y:S05]  /*4470*/  BSYNC B1 ;  /* 0x0000000000017941 */ /* 0x000fea0003800000 */
.L_x_163:
[----:B-1----:R-:W-:Y:S01]  /*4480*/  @!P4 IMAD R3, R90, R153, R12 ;  /* 0x000000995a03c224 */ /* 0x002fe200078e020c */
[----:B------:R-:W-:Y:S04]  /*4490*/  BSSY B1, `(.L_x_165) ;  /* 0x0000006000017945 */ /* 0x000fe80003800000 */
[----:B------:R1:W-:Y:S01]  /*44a0*/  @!P4 STG.E.U8 desc[UR36][R6.64+0x80], R3 ;  /* 0x000080030600c986 */ /* 0x0003e2000c101124 */
[----:B------:R-:W-:Y:S05]  /*44b0*/  @P3 BRA `(.L_x_166) ;  /* 0x00000000000c3947 */ /* 0x000fea0003800000 */
[----:B--2---:R-:W1:Y:S02]  /*44c0*/  LDG.E.U8 R155, desc[UR36][R10.64+0x81] ;  /* 0x000081240a9b7981 */ /* 0x004e64000c1e1100 */
[----:B-1----:R-:W-:-:S05]  /*44d0*/  PRMT R3, R155, 0x8880, RZ ;  /* 0x000088809b037816 */ /* 0x002fca00000000ff */
[----:B------:R-:W-:-:S07]  /*44e0*/  IMAD R12, R3, R154, RZ ;  /* 0x0000009a030c7224 */ /* 0x000fce00078e02ff */
.L_x_166:
[----:B------:R-:W-:Y:S05]  /*44f0*/  BSYNC B1 ;  /* 0x0000000000017941 */ /* 0x000fea0003800000 */
.L_x_165:
[----:B------:R-:W-:Y:S01]  /*4500*/  @!P3 IMAD R91, R91, R153, R12 ;  /* 0x000000995b5bb224 */ /* 0x000fe200078e020c */
[----:B------:R-:W-:Y:S04]  /*4510*/  BSSY B1, `(.L_x_167) ;  /* 0x0000006000017945 */ /* 0x000fe80003800000 */
[----:B------:R0:W-:Y:S01]  /*4520*/  @!P3 STG.E.U8 desc[UR36][R6.64+0x81], R91 ;  /* 0x0000815b0600b986 */ /* 0x0001e2000c101124 */
[----:B------:R-:W-:Y:S05]  /*4530*/  @P5 BRA `(.L_x_168) ;  /* 0x00000000000c5947 */ /* 0x000fea0003800000 */
[----:B--2---:R-:W1:Y:S02]  /*4540*/  LDG.E.U8 R155, desc[UR36][R8.64+0x88] ;  /* 0x00008824089b7981 */ /* 0x004e64000c1e1100 */
[----:B-1----:R-:W-:-:S05]  /*4550*/  PRMT R3, R155, 0x8880, RZ ;  /* 0x000088809b037816 */ /* 0x002fca00000000ff */
[----:B------:R-:W-:-:S07]  /*4560*/  IMAD R12, R3, R154, RZ ;  /* 0x0000009a030c7224 */ /* 0x000fce00078e02ff */
.L_x_168:
[----:B------:R-:W-:Y:S05]  /*4570*/  BSYNC B1 ;  /* 0x0000000000017941 */ /* 0x000fea0003800000 */
.L_x_167:
[----:B-1----:R-:W-:Y:S01]  /*4580*/  @!P5 IMAD R3, R92, R153, R12 ;  /* 0x000000995c03d224 */ /* 0x002fe200078e020c */
[----:B------:R-:W-:Y:S04]  /*4590*/  BSSY B1, `(.L_x_169) ;  /* 0x0000006000017945 */ /* 0x000fe80003800000 */
[----:B------:R1:W-:Y:S01]  /*45a0*/  @!P5 STG.E.U8 desc[UR36][R4.64+0x88], R3 ;  /* 0x000088030400d986 */ /* 0x0003e2000c101124 */
[----:B------:R-:W-:Y:S05]  /*45b0*/  @P2 BRA `(.L_x_170) ;  /* 0x00000000000c2947 */ /* 0x000fea0003800000 */
[----:B--2---:R-:W1:Y:S02]  /*45c0*/  LDG.E.U8 R155, desc[UR36][R8.64+0x89] ;  /* 0x00008924089b7981 */ /* 0x004e64000c1e1100 */
[----:B-1----:R-:W-:-:S05]  /*45d0*/  PRMT R3, R155, 0x8880, RZ ;  /* 0x000088809b037816 */ /* 0x002fca00000000ff */
[----:B------:R-:W-:-:S07]  /*45e0*/  IMAD R12, R3, R154, RZ ;  /* 0x0000009a030c7224 */ /* 0x000fce00078e02ff */
.L_x_170:
[----:B------:R-:W-:Y:S05]  /*45f0*/  BSYNC B1 ;  /* 0x0000000000017941 */ /* 0x000fea0003800000 */
.L_x_169:
        /* <DEDUP_REMOVED lines=11> */
.L_x_172:
[----:B------:R-:W-:Y:S05]  /*46b0*/  BSYNC B1 ;  /* 0x0000000000017941 */ /* 0x000fea0003800000 */
.L_x_171:
[----:B-1----:R-:W-:Y:S01]  /*46c0*/  @!P4 IMAD R3, R94, R153, R12 ;  /* 0x000000995e03c224 */ /* 0x002fe200078e020c */
[----:B------:R-:W-:Y:S04]  /*46d0*/  BSSY B1, `(.L_x_173) ;  /* 0x0000006000017945 */ /* 0x000fe80003800000 */
[----:B------:R1:W-:Y:S01]  /*46e0*/  @!P4 STG.E.U8 desc[UR36][R6.64+0x88], R3 ;  /* 0x000088030600c986 */ /* 0x0003e2000c101124 */
[----:B------:R-:W-:Y:S05]  /*46f0*/  @P3 BRA `(.L_x_174) ;  /* 0x00000000000c3947 */ /* 0x000fea0003800000 */
[----:B--2---:R-:W1:Y:S02]  /*4700*/  LDG.E.U8 R155, desc[UR36][R10.64+0x89] ;  /* 0x000089240a9b7981 */ /* 0x004e64000c1e1100 */
[----:B-1----:R-:W-:-:S05]  /*4710*/  PRMT R3, R155, 0x8880, RZ ;  /* 0x000088809b037816 */ /* 0x002fca00000000ff */
[----:B------:R-:W-:-:S07]  /*4720*/  IMAD R12, R3, R154, RZ ;  /* 0x0000009a030c7224 */ /* 0x000fce00078e02ff */
.L_x_174:
[----:B------:R-:W-:Y:S05]  /*4730*/  BSYNC B1 ;  /* 0x0000000000017941 */ /* 0x000fea0003800000 */
.L_x_173:
[----:B------:R-:W-:Y:S01]  /*4740*/  @!P3 IMAD R95, R95, R153, R12 ;  /* 0x000000995f5fb224 */ /* 0x000fe200078e020c */
[----:B------:R-:W-:Y:S04]  /*4750*/  BSSY B1, `(.L_x_175) ;  /* 0x0000006000017945 */ /* 0x000fe80003800000 */
[----:B------:R0:W-:Y:S01]  /*4760*/  @!P3 STG.E.U8 desc[UR36][R6.64+0x89], R95 ;  /* 0x0000895f0600b986 */ /* 0x0001e2000c101124 */
[----:B------:R-:W-:Y:S05]  /*4770*/  @P5 BRA `(.L_x_176) ;  /* 0x00000000000c5947 */ /* 0x000fea0003800000 */
[----:B--2---:R-:W1:Y:S02]  /*4780*/  LDG.E.U8 R155, desc[UR36][R8.64+0x90] ;  /* 0x00009024089b7981 */ /* 0x004e64000c1e1100 */
[----:B-1----:R-:W-:-:S05]  /*4790*/  PRMT R3, R155, 0x8880, RZ ;  /* 0x000088809b037816 */ /* 0x002fca00000000ff */
[----:B------:R-:W-:-:S07]  /*47a0*/  IMAD R12, R3, R154, RZ ;  /* 0x0000009a030c7224 */ /* 0x000fce00078e02ff */
.L_x_176:
[----:B------:R-:W-:Y:S05]  /*47b0*/  BSYNC B1 ;  /* 0x0000000000017941 */ /* 0x000fea0003800000 */
.L_x_175:
[----:B-1----:R-:W-:Y:S01]  /*47c0*/  @!P5 IMAD R3, R96, R153, R12 ;  /* 0x000000996003d224 */ /* 0x002fe200078e020c */
[----:B------:R-:W-:Y:S04]  /*47d0*/  BSSY B1, `(.L_x_177) ;  /* 0x0000006000017945 */ /* 0x000fe80003800000 */
[----:B------:R1:W-:Y:S01]  /*47e0*/  @!P5 STG.E.U8 desc[UR36][R4.64+0x90], R3 ;  /* 0x000090030400d986 */ /* 0x0003e2000c101124 */
[----:B------:R-:W-:Y:S05]  /*47f0*/  @P2 BRA `(.L_x_178) ;  /* 0x00000000000c2947 */ /* 0x000fea0003800000 */
[----:B--2---:R-:W1:Y:S02]  /*4800*/  LDG.E.U8 R155, desc[UR36][R8.64+0x91] ;  /* 0x00009124089b7981 */ /* 0x004e64000c1e1100 */
[----:B-1----:R-:W-:-:S05]  /*4810*/  PRMT R3, R155, 0x8880, RZ ;  /* 0x000088809b037816 */ /* 0x002fca00000000ff */
[----:B------:R-:W-:-:S07]  /*4820*/  IMAD R12, R3, R154, RZ ;  /* 0x0000009a030c7224 */ /* 0x000fce00078e02ff */
.L_x_178:
[----:B------:R-:W-:Y:S05]  /*4830*/  BSYNC B1 ;  /* 0x0000000000017941 */ /* 0x000fea0003800000 */
.L_x_177:
        /* <DEDUP_REMOVED lines=11> */
.L_x_180:
[----:B------:R-:W-:Y:S05]  /*48f0*/  BSYNC B1 ;  /* 0x0000000000017941 */ /* 0x000fea0003800000 */
.L_x_179:
[----:B-1----:R-:W-:Y:S01]  /*4900*/  @!P4 IMAD R3, R98, R153, R12 ;  /* 0x000000996203c224 */ /* 0x002fe200078e020c */
[----:B------:R-:W-:Y:S04]  /*4910*/  BSSY B1, `(.L_x_181) ;  /* 0x0000006000017945 */ /* 0x000fe80003800000 */
[----:B------:R1:W-:Y:S01]  /*4920*/  @!P4 STG.E.U8 desc[UR36][R6.64+0x90], R3 ;  /* 0x000090030600c986 */ /* 0x0003e2000c101124 */
[----:B------:R-:W-:Y:S05]  /*4930*/  @P3 BRA `(.L_x_182) ;  /* 0x00000000000c3947 */ /* 0x000fea0003800000 */
[----:B--2---:R-:W1:Y:S02]  /*4940*/  LDG.E.U8 R155, desc[UR36][R10.64+0x91] ;  /* 0x000091240a9b7981 */ /* 0x004e64000c1e1100 */
[----:B-1----:R-:W-:-:S05]  /*4950*/  PRMT R3, R155, 0x8880, RZ ;  /* 0x000088809b037816 */ /* 0x002fca00000000ff */
[----:B------:R-:W-:-:S07]  /*4960*/  IMAD R12, R3, R154, RZ ;  /* 0x0000009a030c7224 */ /* 0x000fce00078e02ff */
.L_x_182:
[----:B------:R-:W-:Y:S05]  /*4970*/  BSYNC B1 ;  /* 0x0000000000017941 */ /* 0x000fea0003800000 */
.L_x_181:
[----:B------:R-:W-:Y:S01]  /*4980*/  @!P3 IMAD R99, R99, R153, R12 ;  /* 0x000000996363b224 */ /* 0x000fe200078e020c */
[----:B------:R-:W-:Y:S04]  /*4990*/  BSSY B1, `(.L_x_183) ;  /* 0x0000006000017945 */ /* 0x000fe80003800000 */
[----:B------:R0:W-:Y:S01]  /*49a0*/  @!P3 STG.E.U8 desc[UR36][R6.64+0x91], R99 ;  /* 0x000091630600b986 */ /* 0x0001e2000c101124 */
[----:B------:R-:W-:Y:S05]  /*49b0*/  @P5 BRA `(.L_x_184) ;  /* 0x00000000000c5947 */ /* 0x000fea0003800000 */
[----:B--2---:R-:W1:Y:S02]  /*49c0*/  LDG.E.U8 R155, desc[UR36][R8.64+0x98] ;  /* 0x00009824089b7981 */ /* 0x004e64000c1e1100 */
[----:B-1----:R-:W-:-:S05]  /*49d0*/  PRMT R3, R155, 0x8880, RZ ;  /* 0x000088809b037816 */ /* 0x002fca00000000ff */
[----:B------:R-:W-:-:S07]  /*49e0*/  IMAD R12, R3, R154, RZ ;  /* 0x0000009a030c7224 */ /* 0x000fce00078e02ff */
.L_x_184:
[----:B------:R-:W-:Y:S05]  /*49f0*/  BSYNC B1 ;  /* 0x0000000000017941 */ /* 0x000fea0003800000 */
.L_x_183:
[----:B-1----:R-:W-:Y:S01]  /*4a00*/  @!P5 IMAD R3, R100, R153, R12 ;  /* 0x000000996403d224 */ /* 0x002fe200078e020c */
[----:B------:R-:W-:Y:S04]  /*4a10*/  BSSY B1, `(.L_x_185) ;  /* 0x0000006000017945 */ /* 0x000fe80003800000 */
[----:B------:R1:W-:Y:S01]  /*4a20*/  @!P5 STG.E.U8 desc[UR36][R4.64+0x98], R3 ;  /* 0x000098030400d986 */ /* 0x0003e2000c101124 */
[----:B------:R-:W-:Y:S05]  /*4a30*/  @P2 BRA `(.L_x_186) ;  /* 0x00000000000c2947 */ /* 0x000fea0003800000 */
[----:B--2---:R-:W1:Y:S02]  /*4a40*/  LDG.E.U8 R155, desc[UR36][R8.64+0x99] ;  /* 0x00009924089b7981 */ /* 0x004e64000c1e1100 */
[----:B-1----:R-:W-:-:S05]  /*4a50*/  PRMT R3, R155, 0x8880, RZ ;  /* 0x000088809b037816 */ /* 0x002fca00000000ff */
[----:B------:R-:W-:-:S07]  /*4a60*/  IMAD R12, R3, R154, RZ ;  /* 0x0000009a030c7224 */ /* 0x000fce00078e02ff */
.L_x_186:
[----:B------:R-:W-:Y:S05]  /*4a70*/  BSYNC B1 ;  /* 0x0000000000017941 */ /* 0x000fea0003800000 */
.L_x_185:
        /* <DEDUP_REMOVED lines=11> */
.L_x_188:
[----:B------:R-:W-:Y:S05]  /*4b30*/  BSYNC B1 ;  /* 0x0000000000017941 */ /* 0x000fea0003800000 */
.L_x_187:
[----:B-1----:R-:W-:Y:S01]  /*4b40*/  @!P4 IMAD R3, R102, R153, R12 ;  /* 0x000000996603c224 */ /* 0x002fe200078e020c */
[----:B------:R-:W-:Y:S04]  /*4b50*/  BSSY B1, `(.L_x_189) ;  /* 0x0000006000017945 */ /* 0x000fe80003800000 */
[----:B------:R1:W-:Y:S01]  /*4b60*/  @!P4 STG.E.U8 desc[UR36][R6.64+0x98], R3 ;  /* 0x000098030600c986 */ /* 0x0003e2000c101124 */
[----:B------:R-:W-:Y:S05]  /*4b70*/  @P3 BRA `(.L_x_190) ;  /* 0x00000000000c3947 */ /* 0x000fea0003800000 */
[----:B--2---:R-:W1:Y:S02]  /*4b80*/  LDG.E.U8 R155, desc[UR36][R10.64+0x99] ;  /* 0x000099240a9b7981 */ /* 0x004e64000c1e1100 */
[----:B-1----:R-:W-:-:S05]  /*4b90*/  PRMT R3, R155, 0x8880, RZ ;  /* 0x000088809b037816 */ /* 0x002fca00000000ff */
[----:B------:R-:W-:-:S07]  /*4ba0*/  IMAD R12, R3, R154, RZ ;  /* 0x0000009a030c7224 */ /* 0x000fce00078e02ff */
.L_x_190:
[----:B------:R-:W-:Y:S05]  /*4bb0*/  BSYNC B1 ;  /* 0x0000000000017941 */ /* 0x000fea0003800000 */
.L_x_189:
[----:B------:R-:W-:Y:S01]  /*4bc0*/  @!P3 IMAD R103, R103, R153, R12 ;  /* 0x000000996767b224 */ /* 0x000fe200078e020c */
[----:B------:R-:W-:Y:S04]  /*4bd0*/  BSSY B1, `(.L_x_191) ;  /* 0x0000006000017945 */ /* 0x000fe80003800000 */
[----:B------:R0:W-:Y:S01]  /*4be0*/  @!P3 STG.E.U8 desc[UR36][R6.64+0x99], R103 ;  /* 0x000099670600b986 */ /* 0x0001e2000c101124 */
[----:B------:R-:W-:Y:S05]  /*4bf0*/  @P5 BRA `(.L_x_192) ;  /* 0x00000000000c5947 */ /* 0x000fea0003800000 */
[----:B--2---:R-:W1:Y:S02]  /*4c00*/  LDG.E.U8 R155, desc[UR36][R8.64+0xa0] ;  /* 0x0000a024089b7981 */ /* 0x004e64000c1e1100 */
[----:B-1----:R-:W-:-:S05]  /*4c10*/  PRMT R3, R155, 0x8880, RZ ;  /* 0x000088809b037816 */ /* 0x002fca00000000ff */
[----:B------:R-:W-:-:S07]  /*4c20*/  IMAD R12, R3, R154, RZ ;  /* 0x0000009a030c7224 */ /* 0x000fce00078e02ff */
.L_x_192:
[----:B------:R-:W-:Y:S05]  /*4c30*/  BSYNC B1 ;  /* 0x0000000000017941 */ /* 0x000fea0003800000 */
.L_x_191:
[----:B-1----:R-:W-:Y:S01]  /*4c40*/  @!P5 IMAD R3, R104, R153, R12 ;  /* 0x000000996803d224 */ /* 0x002fe200078e020c */
[----:B------:R-:W-:Y:S04]  /*4c50*/  BSSY B1, `(.L_x_193) ;  /* 0x0000006000017945 */ /* 0x000fe80003800000 */
[----:B------:R1:W-:Y:S01]  /*4c60*/  @!P5 STG.E.U8 desc[UR36][R4.64+0xa0], R3 ;  /* 0x0000a0030400d986 */ /* 0x0003e2000c101124 */
[----:B------:R-:W-:Y:S05]  /*4c70*/  @P2 BRA `(.L_x_194) ;  /* 0x00000000000c2947 */ /* 0x000fea0003800000 */
[----:B--2---:R-:W1:Y:S02]  /*4c80*/  LDG.E.U8 R155, desc[UR36][R8.64+0xa1] ;  /* 0x0000a124089b7981 */ /* 0x004e64000c1e1100 */
[----:B-1----:R-:W-:-:S05]  /*4c90*/  PRMT R3, R155, 0x8880, RZ ;  /* 0x000088809b037816 */ /* 0x002fca00000000ff */
[----:B------:R-:W-:-:S07]  /*4ca0*/  IMAD R12, R3, R154, RZ ;  /* 0x0000009a030c7224 */ /* 0x000fce00078e02ff */
.L_x_194:
[----:B------:R-:W-:Y:S05]  /*4cb0*/  BSYNC B1 ;  /* 0x0000000000017941 */ /* 0x000fea0003800000 */
.L_x_193:
        /* <DEDUP_REMOVED lines=11> */
.L_x_196:
[----:B------:R-:W-:Y:S05]  /*4d70*/  BSYNC B1 ;  /* 0x0000000000017941 */ /* 0x000fea0003800000 */
.L_x_195:
[----:B-1----:R-:W-:Y:S01]  /*4d80*/  @!P4 IMAD R3, R106, R153, R12 ;  /* 0x000000996a03c224 */ /* 0x002fe200078e020c */
[----:B------:R-:W-:Y:S04]  /*4d90*/  BSSY B1, `(.L_x_197) ;  /* 0x0000006000017945 */ /* 0x000fe80003800000 */
[----:B------:R1:W-:Y:S01]  /*4da0*/  @!P4 STG.E.U8 desc[UR36][R6.64+0xa0], R3 ;  /* 0x0000a0030600c986 */ /* 0x0003e2000c101124 */
[----:B------:R-:W-:Y:S05]  /*4db0*/  @P3 BRA `(.L_x_198) ;  /* 0x00000000000c3947 */ /* 0x000fea0003800000 */
[----:B--2---:R-:W1:Y:S02]  /*4dc0*/  LDG.E.U8 R155, desc[UR36][R10.64+0xa1] ;  /* 0x0000a1240a9b7981 */ /* 0x004e64000c1e1100 */
[----:B-1----:R-:W-:-:S05]  /*4dd0*/  PRMT R3, R155, 0x8880, RZ ;  /* 0x000088809b037816 */ /* 0x002fca00000000ff */
[----:B------:R-:W-:-:S07]  /*4de0*/  IMAD R12, R3, R154, RZ ;  /* 0x0000009a030c7224 */ /* 0x000fce00078e02ff */
.L_x_198:
[----:B------:R-:W-:Y:S05]  /*4df0*/  BSYNC B1 ;  /* 0x0000000000017941 */ /* 0x000fea0003800000 */
.L_x_197:
[----:B------:R-:W-:Y:S01]  /*4e00*/  @!P3 IMAD R107, R107, R153, R12 ;  /* 0x000000996b6bb224 */ /* 0x000fe200078e020c */
[----:B------:R-:W-:Y:S04]  /*4e10*/  BSSY B1, `(.L_x_199) ;  /* 0x0000006000017945 */ /* 0x000fe80003800000 */
[----:B------:R0:W-:Y:S01]  /*4e20*/  @!P3 STG.E.U8 desc[UR36][R6.64+0xa1], R107 ;  /* 0x0000a16b0600b986 */ /* 0x0001e2000c101124 */
[----:B------:R-:W-:Y:S05]  /*4e30*/  @P5 BRA `(.L_x_200) ;  /* 0x00000000000c5947 */ /* 0x000fea0003800000 */
[----:B--2---:R-:W1:Y:S02]  /*4e40*/  LDG.E.U8 R155, desc[UR36][R8.64+0xa8] ;  /* 0x0000a824089b7981 */ /* 0x004e64000c1e1100 */
[----:B-1----:R-:W-:-:S05]  /*4e50*/  PRMT R3, R155, 0x8880, RZ ;  /* 0x000088809b037816 */ /* 0x002fca00000000ff */
[----:B------:R-:W-:-:S07]  /*4e60*/  IMAD R12, R3, R154, RZ ;  /* 0x0000009a030c7224 */ /* 0x000fce00078e02ff */
.L_x_200:
[----:B------:R-:W-:Y:S05]  /*4e70*/  BSYNC B1 ;  /* 0x0000000000017941 */ /* 0x000fea0003800000 */
.L_x_199:
[----:B-1----:R-:W-:Y:S01]  /*4e80*/  @!P5 IMAD R3, R108, R153, R12 ;  /* 0x000000996c03d224 */ /* 0x002fe200078e020c */
[----:B------:R-:W-:Y:S04]  /*4e90*/  BSSY B1, `(.L_x_201) ;  /* 0x0000006000017945 */ /* 0x000fe80003800000 */
[----:B------:R1:W-:Y:S01]  /*4ea0*/  @!P5 STG.E.U8 desc[UR36][R4.64+0xa8], R3 ;  /* 0x0000a8030400d986 */ /* 0x0003e2000c101124 */
[----:B------:R-:W-:Y:S05]  /*4eb0*/  @P2 BRA `(.L_x_202) ;  /* 0x00000000000c2947 */ /* 0x000fea0003800000 */
[----:B--2---:R-:W1:Y:S02]  /*4ec0*/  LDG.E.U8 R155, desc[UR36][R8.64+0xa9] ;  /* 0x0000a924089b7981 */ /* 0x004e64000c1e1100 */
[----:B-1----:R-:W-:-:S05]  /*4ed0*/  PRMT R3, R155, 0x8880, RZ ;  /* 0x000088809b037816 */ /* 0x002fca00000000ff */
[----:B------:R-:W-:-:S07]  /*4ee0*/  IMAD R12, R3, R154, RZ ;  /* 0x0000009a030c7224 */ /* 0x000fce00078e02ff */
.L_x_202:
[----:B------:R-:W-:Y:S05]  /*4ef0*/  BSYNC B1 ;  /* 0x0000000000017941 */ /* 0x000fea0003800000 */
.L_x_201:
        /* <DEDUP_REMOVED lines=11> */
.L_x_204:
[----:B------:R-:W-:Y:S05]  /*4fb0*/  BSYNC B1 ;  /* 0x0000000000017941 */ /* 0x000fea0003800000 */
.L_x_203:
[----:B-1----:R-:W-:Y:S01]  /*4fc0*/  @!P4 IMAD R3, R110, R153, R12 ;  /* 0x000000996e03c224 */ /* 0x002fe200078e020c */
[----:B------:R-:W-:Y:S04]  /*4fd0*/  BSSY B1, `(.L_x_205) ;  /* 0x0000006000017945 */ /* 0x000fe80003800000 */
[----:B------:R1:W-:Y:S01]  /*4fe0*/  @!P4 STG.E.U8 desc[UR36][R6.64+0xa8], R3 ;  /* 0x0000a8030600c986 */ /* 0x0003e2000c101124 */
[----:B------:R-:W-:Y:S05]  /*4ff0*/  @P3 BRA `(.L_x_206) ;  /* 0x00000000000c3947 */ /* 0x000fea0003800000 */
[----:B--2---:R-:W1:Y:S02]  /*5000*/  LDG.E.U8 R155, desc[UR36][R10.64+0xa9] ;  /* 0x0000a9240a9b7981 */ /* 0x004e64000c1e1100 */
[----:B-1----:R-:W-:-:S05]  /*5010*/  PRMT R3, R155, 0x8880, RZ ;  /* 0x000088809b037816 */ /* 0x002fca00000000ff */
[----:B------:R-:W-:-:S07]  /*5020*/  IMAD R12, R3, R154, RZ ;  /* 0x0000009a030c7224 */ /* 0x000fce00078e02ff */
.L_x_206:
[----:B------:R-:W-:Y:S05]  /*5030*/  BSYNC B1 ;  /* 0x0000000000017941 */ /* 0x000fea0003800000 */
.L_x_205:
[----:B------:R-:W-:Y:S01]  /*5040*/  @!P3 IMAD R111, R111, R153, R12 ;  /* 0x000000996f6fb224 */ /* 0x000fe200078e020c */
[----:B------:R-:W-:Y:S04]  /*5050*/  BSSY B1, `(.L_x_207) ;  /* 0x0000006000017945 */ /* 0x000fe80003800000 */
[----:B------:R0:W-:Y:S01]  /*5060*/  @!P3 STG.E.U8 desc[UR36][R6.64+0xa9], R111 ;  /* 0x0000a96f0600b986 */ /* 0x0001e2000c101124 */
[----:B------:R-:W-:Y:S05]  /*5070*/  @P5 BRA `(.L_x_208) ;  /* 0x00000000000c5947 */ /* 0x000fea0003800000 */
[----:B--2---:R-:W1:Y:S02]  /*5080*/  LDG.E.U8 R155, desc[UR36][R8.64+0xb0] ;  /* 0x0000b024089b7981 */ /* 0x004e64000c1e1100 */
[----:B-1----:R-:W-:-:S05]  /*5090*/  PRMT R3, R155, 0x8880, RZ ;  /* 0x000088809b037816 */ /* 0x002fca00000000ff */
[----:B------:R-:W-:-:S07]  /*50a0*/  IMAD R12, R3, R154, RZ ;  /* 0x0000009a030c7224 */ /* 0x000fce00078e02ff */
.L_x_208:
[----:B------:R-:W-:Y:S05]  /*50b0*/  BSYNC B1 ;  /* 0x0000000000017941 */ /* 0x000fea0003800000 */
.L_x_207:
[----:B-1----:R-:W-:Y:S01]  /*50c0*/  @!P5 IMAD R3, R112, R153, R12 ;  /* 0x000000997003d224 */ /* 0x002fe200078e020c */
[----:B------:R-:W-:Y:S04]  /*50d0*/  BSSY B1, `(.L_x_209) ;  /* 0x0000006000017945 */ /* 0x000fe80003800000 */
[----:B------:R1:W-:Y:S01]  /*50e0*/  @!P5 STG.E.U8 desc[UR36][R4.64+0xb0], R3 ;  /* 0x0000b0030400d986 */ /* 0x0003e2000c101124 */
[----:B------:R-:W-:Y:S05]  /*50f0*/  @P2 BRA `(.L_x_210) ;  /* 0x00000000000c2947 */ /* 0x000fea0003800000 */
[----:B--2---:R-:W1:Y:S02]  /*5100*/  LDG.E.U8 R155, desc[UR36][R8.64+0xb1] ;  /* 0x0000b124089b7981 */ /* 0x004e64000c1e1100 */
[----:B-1----:R-:W-:-:S05]  /*5110*/  PRMT R3, R155, 0x8880, RZ ;  /* 0x000088809b037816 */ /* 0x002fca00000000ff */
[----:B------:R-:W-:-:S07]  /*5120*/  IMAD R12, R3, R154, RZ ;  /* 0x0000009a030c7224 */ /* 0x000fce00078e02ff */
.L_x_210:
[----:B------:R-:W-:Y:S05]  /*5130*/  BSYNC B1 ;  /* 0x0000000000017941 */ /* 0x000fea0003800000 */
.L_x_209:
        /* <DEDUP_REMOVED lines=11> */
.L_x_212:
[----:B------:R-:W-:Y:S05]  /*51f0*/  BSYNC B1 ;  /* 0x0000000000017941 */ /* 0x000fea0003800000 */
.L_x_211:
[----:B-1----:R-:W-:Y:S01]  /*5200*/  @!P4 IMAD R3, R114, R153, R12 ;  /* 0x000000997203c224 */ /* 0x002fe200078e020c */
[----:B------:R-:W-:Y:S04]  /*5210*/  BSSY B1, `(.L_x_213) ;  /* 0x0000006000017945 */ /* 0x000fe80003800000 */
[----:B------:R1:W-:Y:S01]  /*5220*/  @!P4 STG.E.U8 desc[UR36][R6.64+0xb0], R3 ;  /* 0x0000b0030600c986 */ /* 0x0003e2000c101124 */
[----:B------:R-:W-:Y:S05]  /*5230*/  @P3 BRA `(.L_x_214) ;  /* 0x00000000000c3947 */ /* 0x000fea0003800000 */
[----:B--2---:R-:W1:Y:S02]  /*5240*/  LDG.E.U8 R155, desc[UR36][R10.64+0xb1] ;  /* 0x0000b1240a9b7981 */ /* 0x004e64000c1e1100 */
[----:B-1----:R-:W-:-:S05]  /*5250*/  PRMT R3, R155, 0x8880, RZ ;  /* 0x000088809b037816 */ /* 0x002fca00000000ff */
[----:B------:R-:W-:-:S07]  /*5260*/  IMAD R12, R3, R154, RZ ;  /* 0x0000009a030c7224 */ /* 0x000fce00078e02ff */
.L_x_214:
[----:B------:R-:W-:Y:S05]  /*5270*/  BSYNC B1 ;  /* 0x0000000000017941 */ /* 0x000fea0003800000 */
.L_x_213:
[----:B------:R-:W-:Y:S01]  /*5280*/  @!P3 IMAD R115, R115, R153, R12 ;  /* 0x000000997373b224 */ /* 0x000fe200078e020c */
[----:B------:R-:W-:Y:S04]  /*5290*/  BSSY B1, `(.L_x_215) ;  /* 0x0000006000017945 */ /* 0x000fe80003800000 */
[----:B------:R0:W-:Y:S01]  /*52a0*/  @!P3 STG.E.U8 desc[UR36][R6.64+0xb1], R115 ;  /* 0x0000b1730600b986 */ /* 0x0001e2000c101124 */
[----:B------:R-:W-:Y:S05]  /*52b0*/  @P5 BRA `(.L_x_216) ;  /* 0x00000000000c5947 */ /* 0x000fea0003800000 */
[----:B--2---:R-:W1:Y:S02]  /*52c0*/  LDG.E.U8 R155, desc[UR36][R8.64+0xb8] ;  /* 0x0000b824089b7981 */ /* 0x004e64000c1e1100 */
[----:B-1----:R-:W-:-:S05]  /*52d0*/  PRMT R3, R155, 0x8880, RZ ;  /* 0x000088809b037816 */ /* 0x002fca00000000ff */
[----:B------:R-:W-:-:S07]  /*52e0*/  IMAD R12, R3, R154, RZ ;  /* 0x0000009a030c7224 */ /* 0x000fce00078e02ff */
.L_x_216:
[----:B------:R-:W-:Y:S05]  /*52f0*/  BSYNC B1 ;  /* 0x0000000000017941 */ /* 0x000fea0003800000 */
.L_x_215:
[----:B-1----:R-:W-:Y:S01]  /*5300*/  @!P5 IMAD R3, R116, R153, R12 ;  /* 0x000000997403d224 */ /* 0x002fe200078e020c */
[----:B------:R-:W-:Y:S04]  /*5310*/  BSSY B1, `(.L_x_217) ;  /* 0x0000006000017945 */ /* 0x000fe80003800000 */
[----:B------:R1:W-:Y:S01]  /*5320*/  @!P5 STG.E.U8 desc[UR36][R4.64+0xb8], R3 ;  /* 0x0000b8030400d986 */ /* 0x0003e2000c101124 */
[----:B------:R-:W-:Y:S05]  /*5330*/  @P2 BRA `(.L_x_218) ;  /* 0x00000000000c2947 */ /* 0x000fea0003800000 */
[----:B--2---:R-:W1:Y:S02]  /*5340*/  LDG.E.U8 R155, desc[UR36][R8.64+0xb9] ;  /* 0x0000b924089b7981 */ /* 0x004e64000c1e1100 */
[----:B-1----:R-:W-:-:S05]  /*5350*/  PRMT R3, R155, 0x8880, RZ ;  /* 0x000088809b037816 */ /* 0x002fca00000000ff */
[----:B------:R-:W-:-:S07]  /*5360*/  IMAD R12, R3, R154, RZ ;  /* 0x0000009a030c7224 */ /* 0x000fce00078e02ff */
.L_x_218:
[----:B------:R-:W-:Y:S05]  /*5370*/  BSYNC B1 ;  /* 0x0000000000017941 */ /* 0x000fea0003800000 */
.L_x_217:
        /* <DEDUP_REMOVED lines=11> */
.L_x_220:
[----:B------:R-:W-:Y:S05]  /*5430*/  BSYNC B1 ;  /* 0x0000000000017941 */ /* 0x000fea0003800000 */
.L_x_219:
[----:B-1----:R-:W-:Y:S01]  /*5440*/  @!P4 IMAD R3, R118, R153, R12 ;  /* 0x000000997603c224 */ /* 0x002fe200078e020c */
[----:B------:R-:W-:Y:S04]  /*5450*/  BSSY B1, `(.L_x_221) ;  /* 0x0000006000017945 */ /* 0x000fe80003800000 */
[----:B------:R1:W-:Y:S01]  /*5460*/  @!P4 STG.E.U8 desc[UR36][R6.64+0xb8], R3 ;  /* 0x0000b8030600c986 */ /* 0x0003e2000c101124 */
[----:B------:R-:W-:Y:S05]  /*5470*/  @P3 BRA `(.L_x_222) ;  /* 0x00000000000c3947 */ /* 0x000fea0003800000 */
[----:B--2---:R-:W1:Y:S02]  /*5480*/  LDG.E.U8 R155, desc[UR36][R10.64+0xb9] ;  /* 0x0000b9240a9b7981 */ /* 0x004e64000c1e1100 */
[----:B-1----:R-:W-:-:S05]  /*5490*/  PRMT R3, R155, 0x8880, RZ ;  /* 0x000088809b037816 */ /* 0x002fca00000000ff */
[----:B------:R-:W-:-:S07]  /*54a0*/  IMAD R12, R3, R154, RZ ;  /* 0x0000009a030c7224 */ /* 0x000fce00078e02ff */
.L_x_222:
[----:B------:R-:W-:Y:S05]  /*54b0*/  BSYNC B1 ;  /* 0x0000000000017941 */ /* 0x000fea0003800000 */
.L_x_221:
[----:B------:R-:W-:Y:S01]  /*54c0*/  @!P3 IMAD R119, R119, R153, R12 ;  /* 0x000000997777b224 */ /* 0x000fe200078e020c */
[----:B------:R-:W-:Y:S04]  /*54d0*/  BSSY B1, `(.L_x_223) ;  /* 0x0000006000017945 */ /* 0x000fe80003800000 */
[----:B------:R0:W-:Y:S01]  /*54e0*/  @!P3 STG.E.U8 desc[UR36][R6.64+0xb9], R119 ;  /* 0x0000b9770600b986 */ /* 0x0001e2000c101124 */
[----:B------:R-:W-:Y:S05]  /*54f0*/  @P5 BRA `(.L_x_224) ;  /* 0x00000000000c5947 */ /* 0x000fea0003800000 */
[----:B--2---:R-:W1:Y:S02]  /*5500*/  LDG.E.U8 R155, desc[UR36][R8.64+0xc0] ;  /* 0x0000c024089b7981 */ /* 0x004e64000c1e1100 */
[----:B-1----:R-:W-:-:S05]  /*5510*/  PRMT R3, R155, 0x8880, RZ ;  /* 0x000088809b037816 */ /* 0x002fca00000000ff */
[----:B------:R-:W-:-:S07]  /*5520*/  IMAD R12, R3, R154, RZ ;  /* 0x0000009a030c7224 */ /* 0x000fce00078e02ff */
.L_x_224:
[----:B------:R-:W-:Y:S05]  /*5530*/  BSYNC B1 ;  /* 0x0000000000017941 */ /* 0x000fea0003800000 */
.L_x_223:
[----:B-1----:R-:W-:Y:S01]  /*5540*/  @!P5 IMAD R3, R120, R153, R12 ;  /* 0x000000997803d224 */ /* 0x002fe200078e020c */
[----:B------:R-:W-:Y:S04]  /*5550*/  BSSY B1, `(.L_x_225) ;  /* 0x0000006000017945 */ /* 0x000fe80003800000 */
[----:B------:R1:W-:Y:S01]  /*5560*/  @!P5 STG.E.U8 desc[UR36][R4.64+0xc0], R3 ;  /* 0x0000c0030400d986 */ /* 0x0003e2000c101124 */
[----:B------:R-:W-:Y:S05]  /*5570*/  @P2 BRA `(.L_x_226) ;  /* 0x00000000000c2947 */ /* 0x000fea0003800000 */
[----:B--2---:R-:W1:Y:S02]  /*5580*/  LDG.E.U8 R155, desc[UR36][R8.64+0xc1] ;  /* 0x0000c124089b7981 */ /* 0x004e64000c1e1100 */
[----:B-1----:R-:W-:-:S05]  /*5590*/  PRMT R3, R155, 0x8880, RZ ;  /* 0x000088809b037816 */ /* 0x002fca00000000ff */
[----:B------:R-:W-:-:S07]  /*55a0*/  IMAD R12, R3, R154, RZ ;  /* 0x0000009a030c7224 */ /* 0x000fce00078e02ff */
.L_x_226:
[----:B------:R-:W-:Y:S05]  /*55b0*/  BSYNC B1 ;  /* 0x0000000000017941 */ /* 0x000fea0003800000 */
.L_x_225:
        /* <DEDUP_REMOVED lines=11> */
.L_x_228:
[----:B------:R-:W-:Y:S05]  /*5670*/  BSYNC B1 ;  /* 0x0000000000017941 */ /* 0x000fea0003800000 */
.L_x_227:
[----:B-1----:R-:W-:Y:S01]  /*5680*/  @!P4 IMAD R3, R122, R153, R12 ;  /* 0x000000997a03c224 */ /* 0x002fe200078e020c */
[----:B------:R-:W-:Y:S04]  /*5690*/  BSSY B1, `(.L_x_229) ;  /* 0x0000006000017945 */ /* 0x000fe80003800000 */
[----:B------:R1:W-:Y:S01]  /*56a0*/  @!P4 STG.E.U8 desc[UR36][R6.64+0xc0], R3 ;  /* 0x0000c0030600c986 */ /* 0x0003e2000c101124 */
[----:B------:R-:W-:Y:S05]  /*56b0*/  @P3 BRA `(.L_x_230) ;  /* 0x00000000000c3947 */ /* 0x000fea0003800000 */
[----:B--2---:R-:W1:Y:S02]  /*56c0*/  LDG.E.U8 R155, desc[UR36][R10.64+0xc1] ;  /* 0x0000c1240a9b7981 */ /* 0x004e64000c1e1100 */
[----:B-1----:R-:W-:-:S05]  /*56d0*/  PRMT R3, R155, 0x8880, RZ ;  /* 0x000088809b037816 */ /* 0x002fca00000000ff */
[----:B------:R-:W-:-:S07]  /*56e0*/  IMAD R12, R3, R154, RZ ;  /* 0x0000009a030c7224 */ /* 0x000fce00078e02ff */
.L_x_230:
[----:B------:R-:W-:Y:S05]  /*56f0*/  BSYNC B1 ;  /* 0x0000000000017941 */ /* 0x000fea0003800000 */
.L_x_229:
[----:B------:R-:W-:Y:S01]  /*5700*/  @!P3 IMAD R123, R123, R153, R12 ;  /* 0x000000997b7bb224 */ /* 0x000fe200078e020c */
[----:B------:R-:W-:Y:S04]  /*5710*/  BSSY B1, `(.L_x_231) ;  /* 0x0000006000017945 */ /* 0x000fe80003800000 */
[----:B------:R0:W-:Y:S01]  /*5720*/  @!P3 STG.E.U8 desc[UR36][R6.64+0xc1], R123 ;  /* 0x0000c17b0600b986 */ /* 0x0001e2000c101124 */
[----:B------:R-:W-:Y:S05]  /*5730*/  @P5 BRA `(.L_x_232) ;  /* 0x00000000000c5947 */ /* 0x000fea0003800000 */
[----:B--2---:R-:W1:Y:S02]  /*5740*/  LDG.E.U8 R155, desc[UR36][R8.64+0xc8] ;  /* 0x0000c824089b7981 */ /* 0x004e64000c1e1100 */
[----:B-1----:R-:W-:-:S05]  /*5750*/  PRMT R3, R155, 0x8880, RZ ;  /* 0x000088809b037816 */ /* 0x002fca00000000ff */
[----:B------:R-:W-:-:S07]  /*5760*/  IMAD R12, R3, R154, RZ ;  /* 0x0000009a030c7224 */ /* 0x000fce00078e02ff */
.L_x_232:
[----:B------:R-:W-:Y:S05]  /*5770*/  BSYNC B1 ;  /* 0x0000000000017941 */ /* 0x000fea0003800000 */
.L_x_231:
[----:B-1----:R-:W-:Y:S01]  /*5780*/  @!P5 IMAD R3, R124, R153, R12 ;  /* 0x000000997c03d224 */ /* 0x002fe200078e020c */
[----:B------:R-:W-:Y:S04]  /*5790*/  BSSY B1, `(.L_x_233) ;  /* 0x0000006000017945 */ /* 0x000fe80003800000 */
[----:B------:R1:W-:Y:S01]  /*57a0*/  @!P5 STG.E.U8 desc[UR36][R4.64+0xc8], R3 ;  /* 0x0000c8030400d986 */ /* 0x0003e2000c101124 */
[----:B------:R-:W-:Y:S05]  /*57b0*/  @P2 BRA `(.L_x_234) ;  /* 0x00000000000c2947 */ /* 0x000fea0003800000 */
[----:B--2---:R-:W1:Y:S02]  /*57c0*/  LDG.E.U8 R155, desc[UR36][R8.64+0xc9] ;  /* 0x0000c924089b7981 */ /* 0x004e64000c1e1100 */
[----:B-1----:R-:W-:-:S05]  /*57d0*/  PRMT R3, R155, 0x8880, RZ ;  /* 0x000088809b037816 */ /* 0x002fca00000000ff */
[----:B------:R-:W-:-:S07]  /*57e0*/  IMAD R12, R3, R154, RZ ;  /* 0x0000009a030c7224 */ /* 0x000fce00078e02ff */
.L_x_234:
[----:B------:R-:W-:Y:S05]  /*57f0*/  BSYNC B1 ;  /* 0x0000000000017941 */ /* 0x000fea0003800000 */
.L_x_233:
        /* <DEDUP_REMOVED lines=11> */
.L_x_236:
[----:B------:R-:W-:Y:S05]  /*58b0*/  BSYNC B1 ;  /* 0x0000000000017941 */ /* 0x000fea0003800000 */
.L_x_235:
[----:B-1----:R-:W-:Y:S01]  /*58c0*/  @!P4 IMAD R3, R126, R153, R12 ;  /* 0x000000997e03c224 */ /* 0x002fe200078e020c */
[----:B------:R-:W-:Y:S04]  /*58d0*/  BSSY B1, `(.L_x_237) ;  /* 0x0000006000017945 */ /* 0x000fe80003800000 */
[----:B------:R1:W-:Y:S01]  /*58e0*/  @!P4 STG.E.U8 desc[UR36][R6.64+0xc8], R3 ;  /* 0x0000c8030600c986 */ /* 0x0003e2000c101124 */
[----:B------:R-:W-:Y:S05]  /*58f0*/  @P3 BRA `(.L_x_238) ;  /* 0x00000000000c3947 */ /* 0x000fea0003800000 */
[----:B--2---:R-:W1:Y:S02]  /*5900*/  LDG.E.U8 R155, desc[UR36][R10.64+0xc9] ;  /* 0x0000c9240a9b7981 */ /* 0x004e64000c1e1100 */
[----:B-1----:R-:W-:-:S05]  /*5910*/  PRMT R3, R155, 0x8880, RZ ;  /* 0x000088809b037816 */ /* 0x002fca00000000ff */
[----:B------:R-:W-:-:S07]  /*5920*/  IMAD R12, R3, R154, RZ ;  /* 0x0000009a030c7224 */ /* 0x000fce00078e02ff */
.L_x_238:
[----:B------:R-:W-:Y:S05]  /*5930*/  BSYNC B1 ;  /* 0x0000000000017941 */ /* 0x000fea0003800000 */
.L_x_237:
[----:B------:R-:W-:Y:S01]  /*5940*/  @!P3 IMAD R127, R127, R153, R12 ;  /* 0x000000997f7fb224 */ /* 0x000fe200078e020c */
[----:B------:R-:W-:Y:S04]  /*5950*/  BSSY B1, `(.L_x_239) ;  /* 0x0000006000017945 */ /* 0x000fe80003800000 */
[----:B------:R0:W-:Y:S01]  /*5960*/  @!P3 STG.E.U8 desc[UR36][R6.64+0xc9], R127 ;  /* 0x0000c97f0600b986 */ /* 0x0001e2000c101124 */
[----:B------:R-:W-:Y:S05]  /*5970*/  @P5 BRA `(.L_x_240) ;  /* 0x00000000000c5947 */ /* 0x000fea0003800000 */
[----:B--2---:R-:W1:Y:S02]  /*5980*/  LDG.E.U8 R155, desc[UR36][R8.64+0xd0] ;  /* 0x0000d024089b7981 */ /* 0x004e64000c1e1100 */
[----:B-1----:R-:W-:-:S05]  /*5990*/  PRMT R3, R155, 0x8880, RZ ;  /* 0x000088809b037816 */ /* 0x002fca00000000ff */
[----:B------:R-:W-:-:S07]  /*59a0*/  IMAD R12, R3, R154, RZ ;  /* 0x0000009a030c7224 */ /* 0x000fce00078e02ff */
.L_x_240:
[----:B------:R-:W-:Y:S05]  /*59b0*/  BSYNC B1 ;  /* 0x0000000000017941 */ /* 0x000fea0003800000 */
.L_x_239:
[----:B-1----:R-:W-:Y:S01]  /*59c0*/  @!P5 IMAD R3, R128, R153, R12 ;  /* 0x000000998003d224 */ /* 0x002fe200078e020c */
[----:B------:R-:W-:Y:S04]  /*59d0*/  BSSY B1, `(.L_x_241) ;  /* 0x0000006000017945 */ /* 0x000fe80003800000 */
[----:B------:R1:W-:Y:S01]  /*59e0*/  @!P5 STG.E.U8 desc[UR36][R4.64+0xd0], R3 ;  /* 0x0000d0030400d986 */ /* 0x0003e2000c101124 */
[----:B------:R-:W-:Y:S05]  /*59f0*/  @P2 BRA `(.L_x_242) ;  /* 0x00000000000c2947 */ /* 0x000fea0003800000 */
[----:B--2---:R-:W1:Y:S02]  /*5a00*/  LDG.E.U8 R155, desc[UR36][R8.64+0xd1] ;  /* 0x0000d124089b7981 */ /* 0x004e64000c1e1100 */
[----:B-1----:R-:W-:-:S05]  /*5a10*/  PRMT R3, R155, 0x8880, RZ ;  /* 0x000088809b037816 */ /* 0x002fca00000000ff */
[----:B------:R-:W-:-:S07]  /*5a20*/  IMAD R12, R3, R154, RZ ;  /* 0x0000009a030c7224 */ /* 0x000fce00078e02ff */
.L_x_242:
[----:B------:R-:W-:Y:S05]  /*5a30*/  BSYNC B1 ;  /* 0x0000000000017941 */ /* 0x000fea0003800000 */
.L_x_241:
        /* <DEDUP_REMOVED lines=11> */
.L_x_244:
[----:B------:R-:W-:Y:S05]  /*5af0*/  BSYNC B1 ;  /* 0x0000000000017941 */ /* 0x000fea0003800000 */
.L_x_243:
[----:B-1----:R-:W-:Y:S01]  /*5b00*/  @!P4 IMAD R3, R130, R153, R12 ;  /* 0x000000998203c224 */ /* 0x002fe200078e020c */
[----:B------:R-:W-:Y:S04]  /*5b10*/  BSSY B1, `(.L_x_245) ;  /* 0x0000006000017945 */ /* 0x000fe80003800000 */
[----:B------:R1:W-:Y:S01]  /*5b20*/  @!P4 STG.E.U8 desc[UR36][R6.64+0xd0], R3 ;  /* 0x0000d0030600c986 */ /* 0x0003e2000c101124 */
[----:B------:R-:W-:Y:S05]  /*5b30*/  @P3 BRA `(.L_x_246) ;  /* 0x00000000000c3947 */ /* 0x000fea0003800000 */
[----:B--2---:R-:W1:Y:S02]  /*5b40*/  LDG.E.U8 R155, desc[UR36][R10.64+0xd1] ;  /* 0x0000d1240a9b7981 */ /* 0x004e64000c1e1100 */
[----:B-1----:R-:W-:-:S05]  /*5b50*/  PRMT R3, R155, 0x8880, RZ ;  /* 0x000088809b037816 */ /* 0x002fca00000000ff */
[----:B------:R-:W-:-:S07]  /*5b60*/  IMAD R12, R3, R154, RZ ;  /* 0x0000009a030c7224 */ /* 0x000fce00078e02ff */
.L_x_246:
[----:B------:R-:W-:Y:S05]  /*5b70*/  BSYNC B1 ;  /* 0x0000000000017941 */ /* 0x000fea0003800000 */
.L_x_245:
[----:B------:R-:W-:Y:S01]  /*5b80*/  @!P3 IMAD R131, R131, R153, R12 ;  /* 0x000000998383b224 */ /* 0x000fe200078e020c */
[----:B------:R-:W-:Y:S04]  /*5b90*/  BSSY B1, `(.L_x_247) ;  /* 0x0000006000017945 */ /* 0x000fe80003800000 */
[----:B------:R0:W-:Y:S01]  /*5ba0*/  @!P3 STG.E.U8 desc[UR36][R6.64+0xd1], R131 ;  /* 0x0000d1830600b986 */ /* 0x0001e2000c101124 */
[----:B------:R-:W-:Y:S05]  /*5bb0*/  @P5 BRA `(.L_x_248) ;  /* 0x00000000000c5947 */ /* 0x000fea0003800000 */
[----:B--2---:R-:W1:Y:S02]  /*5bc0*/  LDG.E.U8 R155, desc[UR36][R8.64+0xd8] ;  /* 0x0000d824089b7981 */ /* 0x004e64000c1e1100 */
[----:B-1----:R-:W-:-:S05]  /*5bd0*/  PRMT R3, R155, 0x8880, RZ ;  /* 0x000088809b037816 */ /* 0x002fca00000000ff */
[----:B------:R-:W-:-:S07]  /*5be0*/  IMAD R12, R3, R154, RZ ;  /* 0x0000009a030c7224 */ /* 0x000fce00078e02ff */
.L_x_248:
[----:B------:R-:W-:Y:S05]  /*5bf0*/  BSYNC B1 ;  /* 0x0000000000017941 */ /* 0x000fea0003800000 */
.L_x_247:
[----:B-1----:R-:W-:Y:S01]  /*5c00*/  @!P5 IMAD R3, R132, R153, R12 ;  /* 0x000000998403d224 */ /* 0x002fe200078e020c */
[----:B------:R-:W-:Y:S04]  /*5c10*/  BSSY B1, `(.L_x_249) ;  /* 0x0000006000017945 */ /* 0x000fe80003800000 */
[----:B------:R1:W-:Y:S01]  /*5c20*/  @!P5 STG.E.U8 desc[UR36][R4.64+0xd8], R3 ;  /* 0x0000d8030400d986 */ /* 0x0003e2000c101124 */
[----:B------:R-:W-:Y:S05]  /*5c30*/  @P2 BRA `(.L_x_250) ;  /* 0x00000000000c2947 */ /* 0x000fea0003800000 */
[----:B--2---:R-:W1:Y:S02]  /*5c40*/  LDG.E.U8 R155, desc[UR36][R8.64+0xd9] ;  /* 0x0000d924089b7981 */ /* 0x004e64000c1e1100 */
[----:B-1----:R-:W-:-:S05]  /*5c50*/  PRMT R3, R155, 0x8880, RZ ;  /* 0x000088809b037816 */ /* 0x002fca00000000ff */
[----:B------:R-:W-:-:S07]  /*5c60*/  IMAD R12, R3, R154, RZ ;  /* 0x0000009a030c7224 */ /* 0x000fce00078e02ff */
.L_x_250:
[----:B------:R-:W-:Y:S05]  /*5c70*/  BSYNC B1 ;  /* 0x0000000000017941 */ /* 0x000fea0003800000 */
.L_x_249:
        /* <DEDUP_REMOVED lines=11> */
.L_x_252:
[----:B------:R-:W-:Y:S05]  /*5d30*/  BSYNC B1 ;  /* 0x0000000000017941 */ /* 0x000fea0003800000 */
.L_x_251:
[----:B-1----:R-:W-:Y:S01]  /*5d40*/  @!P4 IMAD R3, R134, R153, R12 ;  /* 0x000000998603c224 */ /* 0x002fe200078e020c */
[----:B------:R-:W-:Y:S04]  /*5d50*/  BSSY B1, `(.L_x_253) ;  /* 0x0000006000017945 */ /* 0x000fe80003800000 */
[----:B------:R1:W-:Y:S01]  /*5d60*/  @!P4 STG.E.U8 desc[UR36][R6.64+0xd8], R3 ;  /* 0x0000d8030600c986 */ /* 0x0003e2000c101124 */
[----:B------:R-:W-:Y:S05]  /*5d70*/  @P3 BRA `(.L_x_254) ;  /* 0x00000000000c3947 */ /* 0x000fea0003800000 */
[----:B--2---:R-:W1:Y:S02]  /*5d80*/  LDG.E.U8 R155, desc[UR36][R10.64+0xd9] ;  /* 0x0000d9240a9b7981 */ /* 0x004e64000c1e1100 */
[----:B-1----:R-:W-:-:S05]  /*5d90*/  PRMT R3, R155, 0x8880, RZ ;  /* 0x000088809b037816 */ /* 0x002fca00000000ff */
[----:B------:R-:W-:-:S07]  /*5da0*/  IMAD R12, R3, R154, RZ ;  /* 0x0000009a030c7224 */ /* 0x000fce00078e02ff */
.L_x_254:
[----:B------:R-:W-:Y:S05]  /*5db0*/  BSYNC B1 ;  /* 0x0000000000017941 */ /* 0x000fea0003800000 */
.L_x_253:
[----:B------:R-:W-:Y:S01]  /*5dc0*/  @!P3 IMAD R135, R135, R153, R12 ;  /* 0x000000998787b224 */ /* 0x000fe200078e020c */
[----:B------:R-:W-:Y:S04]  /*5dd0*/  BSSY B1, `(.L_x_255) ;  /* 0x0000006000017945 */ /* 0x000fe80003800000 */
[----:B------:R0:W-:Y:S01]  /*5de0*/  @!P3 STG.E.U8 desc[UR36][R6.64+0xd9], R135 ;  /* 0x0000d9870600b986 */ /* 0x0001e2000c101124 */
[----:B------:R-:W-:Y:S05]  /*5df0*/  @P5 BRA `(.L_x_256) ;  /* 0x00000000000c5947 */ /* 0x000fea0003800000 */
[----:B--2---:R-:W1:Y:S02]  /*5e00*/  LDG.E.U8 R155, desc[UR36][R8.64+0xe0] ;  /* 0x0000e024089b7981 */ /* 0x004e64000c1e1100 */
[----:B-1----:R-:W-:-:S05]  /*5e10*/  PRMT R3, R155, 0x8880, RZ ;  /* 0x000088809b037816 */ /* 0x002fca00000000ff */
[----:B------:R-:W-:-:S07]  /*5e20*/  IMAD R12, R3, R154, RZ ;  /* 0x0000009a030c7224 */ /* 0x000fce00078e02ff */
.L_x_256:
[----:B------:R-:W-:Y:S05]  /*5e30*/  BSYNC B1 ;  /* 0x0000000000017941 */ /* 0x000fea0003800000 */
.L_x_255:
[----:B-1----:R-:W-:Y:S01]  /*5e40*/  @!P5 IMAD R3, R136, R153, R12 ;  /* 0x000000998803d224 */ /* 0x002fe200078e020c */
[----:B------:R-:W-:Y:S04]  /*5e50*/  BSSY B1, `(.L_x_257) ;  /* 0x0000006000017945 */ /* 0x000fe80003800000 */
[----:B------:R1:W-:Y:S01]  /*5e60*/  @!P5 STG.E.U8 desc[UR36][R4.64+0xe0], R3 ;  /* 0x0000e0030400d986 */ /* 0x0003e2000c101124 */
[----:B------:R-:W-:Y:S05]  /*5e70*/  @P2 BRA `(.L_x_258) ;  /* 0x00000000000c2947 */ /* 0x000fea0003800000 */
[----:B--2---:R-:W1:Y:S02]  /*5e80*/  LDG.E.U8 R155, desc[UR36][R8.64+0xe1] ;  /* 0x0000e124089b7981 */ /* 0x004e64000c1e1100 */
[----:B-1----:R-:W-:-:S05]  /*5e90*/  PRMT R3, R155, 0x8880, RZ ;  /* 0x000088809b037816 */ /* 0x002fca00000000ff */
[----:B------:R-:W-:-:S07]  /*5ea0*/  IMAD R12, R3, R154, RZ ;  /* 0x0000009a030c7224 */ /* 0x000fce00078e02ff */
.L_x_258:
[----:B------:R-:W-:Y:S05]  /*5eb0*/  BSYNC B1 ;  /* 0x0000000000017941 */ /* 0x000fea0003800000 */
.L_x_257:
        /* <DEDUP_REMOVED lines=11> */
.L_x_260:
[----:B------:R-:W-:Y:S05]  /*5f70*/  BSYNC B1 ;  /* 0x0000000000017941 */ /* 0x000fea0003800000 */
.L_x_259:
[----:B-1----:R-:W-:Y:S01]  /*5f80*/  @!P4 IMAD R3, R138, R153, R12 ;  /* 0x000000998a03c224 */ /* 0x002fe200078e020c */
[----:B------:R-:W-:Y:S04]  /*5f90*/  BSSY B1, `(.L_x_261) ;  /* 0x0000006000017945 */ /* 0x000fe80003800000 */
[----:B------:R1:W-:Y:S01]  /*5fa0*/  @!P4 STG.E.U8 desc[UR36][R6.64+0xe0], R3 ;  /* 0x0000e0030600c986 */ /* 0x0003e2000c101124 */
[----:B------:R-:W-:Y:S05]  /*5fb0*/  @P3 BRA `(.L_x_262) ;  /* 0x00000000000c3947 */ /* 0x000fea0003800000 */
[----:B--2---:R-:W1:Y:S02]  /*5fc0*/  LDG.E.U8 R155, desc[UR36][R10.64+0xe1] ;  /* 0x0000e1240a9b7981 */ /* 0x004e64000c1e1100 */
[----:B-1----:R-:W-:-:S05]  /*5fd0*/  PRMT R3, R155, 0x8880, RZ ;  /* 0x000088809b037816 */ /* 0x002fca00000000ff */
[----:B------:R-:W-:-:S07]  /*5fe0*/  IMAD R12, R3, R154, RZ ;  /* 0x0000009a030c7224 */ /* 0x000fce00078e02ff */
.L_x_262:
[----:B------:R-:W-:Y:S05]  /*5ff0*/  BSYNC B1 ;  /* 0x0000000000017941 */ /* 0x000fea0003800000 */
.L_x_261:
[----:B------:R-:W-:Y:S01]  /*6000*/  @!P3 IMAD R139, R139, R153, R12 ;  /* 0x000000998b8bb224 */ /* 0x000fe200078e020c */
[----:B------:R-:W-:Y:S04]  /*6010*/  BSSY B1, `(.L_x_263) ;  /* 0x0000006000017945 */ /* 0x000fe80003800000 */
[----:B------:R0:W-:Y:S01]  /*6020*/  @!P3 STG.E.U8 desc[UR36][R6.64+0xe1], R139 ;  /* 0x0000e18b0600b986 */ /* 0x0001e2000c101124 */
[----:B------:R-:W-:Y:S05]  /*6030*/  @P5 BRA `(.L_x_264) ;  /* 0x00000000000c5947 */ /* 0x000fea0003800000 */
[----:B--2---:R-:W1:Y:S02]  /*6040*/  LDG.E.U8 R155, desc[UR36][R8.64+0xe8] ;  /* 0x0000e824089b7981 */ /* 0x004e64000c1e1100 */
[----:B-1----:R-:W-:-:S05]  /*6050*/  PRMT R3, R155, 0x8880, RZ ;  /* 0x000088809b037816 */ /* 0x002fca00000000ff */
[----:B------:R-:W-:-:S07]  /*6060*/  IMAD R12, R3, R154, RZ ;  /* 0x0000009a030c7224 */ /* 0x000fce00078e02ff */
.L_x_264:
[----:B------:R-:W-:Y:S05]  /*6070*/  BSYNC B1 ;  /* 0x0000000000017941 */ /* 0x000fea0003800000 */
.L_x_263:
[----:B-1----:R-:W-:Y:S01]  /*6080*/  @!P5 IMAD R3, R140, R153, R12 ;  /* 0x000000998c03d224 */ /* 0x002fe200078e020c */
[----:B------:R-:W-:Y:S04]  /*6090*/  BSSY B1, `(.L_x_265) ;  /* 0x0000006000017945 */ /* 0x000fe80003800000 */
[----:B------:R1:W-:Y:S01]  /*60a0*/  @!P5 STG.E.U8 desc[UR36][R4.64+0xe8], R3 ;  /* 0x0000e8030400d986 */ /* 0x0003e2000c101124 */
[----:B------:R-:W-:Y:S05]  /*60b0*/  @P2 BRA `(.L_x_266) ;  /* 0x00000000000c2947 */ /* 0x000fea0003800000 */
[----:B--2---:R-:W1:Y:S02]  /*60c0*/  LDG.E.U8 R155, desc[UR36][R8.64+0xe9] ;  /* 0x0000e924089b7981 */ /* 0x004e64000c1e1100 */
[----:B-1----:R-:W-:-:S05]  /*60d0*/  PRMT R3, R155, 0x8880, RZ ;  /* 0x000088809b037816 */ /* 0x002fca00000000ff */
[----:B------:R-:W-:-:S07]  /*60e0*/  IMAD R12, R3, R154, RZ ;  /* 0x0000009a030c7224 */ /* 0x000fce00078e02ff */
.L_x_266:
[----:B------:R-:W-:Y:S05]  /*60f0*/  BSYNC B1 ;  /* 0x0000000000017941 */ /* 0x000fea0003800000 */
.L_x_265:
        /* <DEDUP_REMOVED lines=11> */
.L_x_268:
[----:B------:R-:W-:Y:S05]  /*61b0*/  BSYNC B1 ;  /* 0x0000000000017941 */ /* 0x000fea0003800000 */
.L_x_267:
[----:B-1----:R-:W-:Y:S01]  /*61c0*/  @!P4 IMAD R3, R142, R153, R12 ;  /* 0x000000998e03c224 */ /* 0x002fe200078e020c */
[----:B------:R-:W-:Y:S04]  /*61d0*/  BSSY B1, `(.L_x_269) ;  /* 0x0000006000017945 */ /* 0x000fe80003800000 */
[----:B------:R1:W-:Y:S01]  /*61e0*/  @!P4 STG.E.U8 desc[UR36][R6.64+0xe8], R3 ;  /* 0x0000e8030600c986 */ /* 0x0003e2000c101124 */
[----:B------:R-:W-:Y:S05]  /*61f0*/  @P3 BRA `(.L_x_270) ;  /* 0x00000000000c3947 */ /* 0x000fea0003800000 */
[----:B--2---:R-:W1:Y:S02]  /*6200*/  LDG.E.U8 R155, desc[UR36][R10.64+0xe9] ;  /* 0x0000e9240a9b7981 */ /* 0x004e64000c1e1100 */
[----:B-1----:R-:W-:-:S05]  /*6210*/  PRMT R3, R155, 0x8880, RZ ;  /* 0x000088809b037816 */ /* 0x002fca00000000ff */
[----:B------:R-:W-:-:S07]  /*6220*/  IMAD R12, R3, R154, RZ ;  /* 0x0000009a030c7224 */ /* 0x000fce00078e02ff */
.L_x_270:
[----:B------:R-:W-:Y:S05]  /*6230*/  BSYNC B1 ;  /* 0x0000000000017941 */ /* 0x000fea0003800000 */
.L_x_269:
[----:B------:R-:W-:Y:S01]  /*6240*/  @!P3 IMAD R143, R143, R153, R12 ;  /* 0x000000998f8fb224 */ /* 0x000fe200078e020c */
[----:B------:R-:W-:Y:S04]  /*6250*/  BSSY B1, `(.L_x_271) ;  /* 0x0000006000017945 */ /* 0x000fe80003800000 */
[----:B------:R0:W-:Y:S01]  /*6260*/  @!P3 STG.E.U8 desc[UR36][R6.64+0xe9], R143 ;  /* 0x0000e98f0600b986 */ /* 0x0001e2000c101124 */
[----:B------:R-:W-:Y:S05]  /*6270*/  @P5 BRA `(.L_x_272) ;  /* 0x00000000000c5947 */ /* 0x000fea0003800000 */
[----:B--2---:R-:W1:Y:S02]  /*6280*/  LDG.E.U8 R155, desc[UR36][R8.64+0xf0] ;  /* 0x0000f024089b7981 */ /* 0x004e64000c1e1100 */
[----:B-1----:R-:W-:-:S05]  /*6290*/  PRMT R3, R155, 0x8880, RZ ;  /* 0x000088809b037816 */ /* 0x002fca00000000ff */
[----:B------:R-:W-:-:S07]  /*62a0*/  IMAD R12, R3, R154, RZ ;  /* 0x0000009a030c7224 */ /* 0x000fce00078e02ff */
.L_x_272:
[----:B------:R-:W-:Y:S05]  /*62b0*/  BSYNC B1 ;  /* 0x0000000000017941 */ /* 0x000fea0003800000 */
.L_x_271:
[----:B-1----:R-:W-:Y:S01]  /*62c0*/  @!P5 IMAD R3, R144, R153, R12 ;  /* 0x000000999003d224 */ /* 0x002fe200078e020c */
[----:B------:R-:W-:Y:S04]  /*62d0*/  BSSY B1, `(.L_x_273) ;  /* 0x0000006000017945 */ /* 0x000fe80003800000 */
[----:B------:R1:W-:Y:S01]  /*62e0*/  @!P5 STG.E.U8 desc[UR36][R4.64+0xf0], R3 ;  /* 0x0000f0030400d986 */ /* 0x0003e2000c101124 */
[----:B------:R-:W-:Y:S05]  /*62f0*/  @P2 BRA `(.L_x_274) ;  /* 0x00000000000c2947 */ /* 0x000fea0003800000 */
[----:B--2---:R-:W1:Y:S02]  /*6300*/  LDG.E.U8 R155, desc[UR36][R8.64+0xf1] ;  /* 0x0000f124089b7981 */ /* 0x004e64000c1e1100 */
[----:B-1----:R-:W-:-:S05]  /*6310*/  PRMT R3, R155, 0x8880, RZ ;  /* 0x000088809b037816 */ /* 0x002fca00000000ff */
[----:B------:R-:W-:-:S07]  /*6320*/  IMAD R12, R3, R154, RZ ;  /* 0x0000009a030c7224 */ /* 0x000fce00078e02ff */
.L_x_274:
[----:B------:R-:W-:Y:S05]  /*6330*/  BSYNC B1 ;  /* 0x0000000000017941 */ /* 0x000fea0003800000 */
.L_x_273:
[C---:B------:R-:W-:Y:S01]  /*6340*/  ISETP.LT.OR P4, PT, R0.reuse, 0xf1, !P0 ;  /* 0x000000f10000780c */ /* 0x040fe20004781670 */
[----:B------:R-:W-:Y:S01]  /*6350*/  @!P2 IMAD R145, R145, R153, R12 ;  /* 0x000000999191a224 */ /* 0x000fe200078e020c */
[----:B------:R-:W-:Y:S01]  /*6360*/  BSSY B1, `(.L_x_275) ;  /* 0x000000a000017945 */ /* 0x000fe20003800000 */
[C---:B------:R-:W-:Y:S02]  /*6370*/  ISETP.LT.OR P3, PT, R0.reuse, 0xf2, !P0 ;  /* 0x000000f20000780c */ /* 0x040fe40004761670 */
        /* <DEDUP_REMOVED lines=8> */
.L_x_276:
[----:B------:R-:W-:Y:S05]  /*6400*/  BSYNC B1 ;  /* 0x0000000000017941 */ /* 0x000fea0003800000 */
.L_x_275:
[----:B-1----:R-:W-:Y:S01]  /*6410*/  @!P4 IMAD R3, R146, R153, R12 ;  /* 0x000000999203c224 */ /* 0x002fe200078e020c */
[----:B------:R-:W-:Y:S04]  /*6420*/  BSSY B1, `(.L_x_277) ;  /* 0x0000006000017945 */ /* 0x000fe80003800000 */
[----:B------:R1:W-:Y:S01]  /*6430*/  @!P4 STG.E.U8 desc[UR36][R6.64+0xf0], R3 ;  /* 0x0000f0030600c986 */ /* 0x0003e2000c101124 */
[----:B------:R-:W-:Y:S05]  /*6440*/  @P3 BRA `(.L_x_278) ;  /* 0x00000000000c3947 */ /* 0x000fea0003800000 */
[----:B--2---:R-:W1:Y:S02]  /*6450*/  LDG.E.U8 R155, desc[UR36][R10.64+0xf1] ;  /* 0x0000f1240a9b7981 */ /* 0x004e64000c1e1100 */
[----:B-1----:R-:W-:-:S05]  /*6460*/  PRMT R3, R155, 0x8880, RZ ;  /* 0x000088809b037816 */ /* 0x002fca00000000ff */
[----:B------:R-:W-:-:S07]  /*6470*/  IMAD R12, R3, R154, RZ ;  /* 0x0000009a030c7224 */ /* 0x000fce00078e02ff */
.L_x_278:
[----:B------:R-:W-:Y:S05]  /*6480*/  BSYNC B1 ;  /* 0x0000000000017941 */ /* 0x000fea0003800000 */
.L_x_277:
[----:B------:R-:W-:Y:S01]  /*6490*/  @!P3 IMAD R147, R147, R153, R12 ;  /* 0x000000999393b224 */ /* 0x000fe200078e020c */
[----:B------:R-:W-:Y:S04]  /*64a0*/  BSSY B1, `(.L_x_279) ;  /* 0x0000006000017945 */ /* 0x000fe80003800000 */
[----:B------:R0:W-:Y:S01]  /*64b0*/  @!P3 STG.E.U8 desc[UR36][R6.64+0xf1], R147 ;  /* 0x0000f1930600b986 */ /* 0x0001e2000c101124 */
[----:B------:R-:W-:Y:S05]  /*64c0*/  @P2 BRA `(.L_x_280) ;  /* 0x00000000000c2947 */ /* 0x000fea0003800000 */
[----:B--2---:R-:W1:Y:S02]  /*64d0*/  LDG.E.U8 R155, desc[UR36][R8.64+0xf8] ;  /* 0x0000f824089b7981 */ /* 0x004e64000c1e1100 */
[----:B-1----:R-:W-:-:S05]  /*64e0*/  PRMT R3, R155, 0x8880, RZ ;  /* 0x000088809b037816 */ /* 0x002fca00000000ff */
[----:B------:R-:W-:-:S07]  /*64f0*/  IMAD R12, R3, R154, RZ ;  /* 0x0000009a030c7224 */ /* 0x000fce00078e02ff */
.L_x_280:
[----:B------:R-:W-:Y:S05]  /*6500*/  BSYNC B1 ;  /* 0x0000000000017941 */ /* 0x000fea0003800000 */
.L_x_279:
[----:B-1----:R-:W-:Y:S01]  /*6510*/  @!P2 IMAD R3, R148, R153, R12 ;  /* 0x000000999403a224 */ /* 0x002fe200078e020c */
[----:B------:R-:W-:Y:S04]  /*6520*/  BSSY B1, `(.L_x_281) ;  /* 0x0000006000017945 */ /* 0x000fe80003800000 */
[----:B------:R1:W-:Y:S01]  /*6530*/  @!P2 STG.E.U8 desc[UR36][R4.64+0xf8], R3 ;  /* 0x0000f8030400a986 */ /* 0x0003e2000c101124 */
[----:B------:R-:W-:Y:S05]  /*6540*/  @P1 BRA `(.L_x_282) ;  /* 0x00000000000c1947 */ /* 0x000fea0003800000 */
[----:B--2---:R-:W1:Y:S02]  /*6550*/  LDG.E.U8 R155, desc[UR36][R8.64+0xf9] ;  /* 0x0000f924089b7981 */ /* 0x004e64000c1e1100 */
[----:B-1----:R-:W-:-:S05]  /*6560*/  PRMT R3, R155, 0x8880, RZ ;  /* 0x000088809b037816 */ /* 0x002fca00000000ff */
[----:B------:R-:W-:-:S07]  /*6570*/  IMAD R12, R3, R154, RZ ;  /* 0x0000009a030c7224 */ /* 0x000fce00078e02ff */
.L_x_282:
[----:B------:R-:W-:Y:S05]  /*6580*/  BSYNC B1 ;  /* 0x0000000000017941 */ /* 0x000fea0003800000 */
.L_x_281:
[----:B------:R-:W-:Y:S01]  /*6590*/  @!P1 IMAD R149, R149, R153, R12 ;  /* 0x0000009995959224 */ /* 0x000fe200078e020c */
[----:B------:R-:W-:Y:S04]  /*65a0*/  BSSY B1, `(.L_x_283) ;  /* 0x0000006000017945 */ /* 0x000fe80003800000 */
[----:B------:R0:W-:Y:S01]  /*65b0*/  @!P1 STG.E.U8 desc[UR36][R4.64+0xf9], R149 ;  /* 0x0000f99504009986 */ /* 0x0001e2000c101124 */
[----:B------:R-:W-:Y:S05]  /*65c0*/  @P5 BRA `(.L_x_284) ;  /* 0x00000000000c5947 */ /* 0x000fea0003800000 */
[----:B--2---:R-:W1:Y:S02]  /*65d0*/  LDG.E.U8 R155, desc[UR36][R10.64+0xf8] ;  /* 0x0000f8240a9b7981 */ /* 0x004e64000c1e1100 */
[----:B-1----:R-:W-:-:S05]  /*65e0*/  PRMT R3, R155, 0x8880, RZ ;  /* 0x000088809b037816 */ /* 0x002fca00000000ff */
[----:B------:R-:W-:-:S07]  /*65f0*/  IMAD R12, R3, R154, RZ ;  /* 0x0000009a030c7224 */ /* 0x000fce00078e02ff */
.L_x_284:
[----:B------:R-:W-:Y:S05]  /*6600*/  BSYNC B1 ;  /* 0x0000000000017941 */ /* 0x000fea0003800000 */
.L_x_283:
[----:B-1----:R-:W-:Y:S01]  /*6610*/  @!P5 IMAD R3, R150, R153, R12 ;  /* 0x000000999603d224 */ /* 0x002fe200078e020c */
[----:B------:R-:W-:Y:S01]  /*6620*/  ISETP.LT.OR P0, PT, R0, 0xfa, !P0 ;  /* 0x000000fa0000780c */ /* 0x000fe20004701670 */
[----:B------:R-:W-:Y:S03]  /*6630*/  BSSY B1, `(.L_x_285) ;  /* 0x0000006000017945 */ /* 0x000fe60003800000 */
[----:B------:R1:W-:Y:S09]  /*6640*/  @!P5 STG.E.U8 desc[UR36][R6.64+0xf8], R3 ;  /* 0x0000f8030600d986 */ /* 0x0003f2000c101124 */
[----:B------:R-:W-:Y:S05]  /*6650*/  @P0 BRA `(.L_x_286) ;  /* 0x00000000000c0947 */ /* 0x000fea0003800000 */
[----:B--2---:R-:W1:Y:S02]  /*6660*/  LDG.E.U8 R155, desc[UR36][R10.64+0xf9] ;  /* 0x0000f9240a9b7981 */ /* 0x004e64000c1e1100 */
[----:B-1----:R-:W-:-:S05]  /*6670*/  PRMT R3, R155, 0x8880, RZ ;  /* 0x000088809b037816 */ /* 0x002fca00000000ff */
[----:B------:R-:W-:-:S07]  /*6680*/  IMAD R12, R3, R154, RZ ;  /* 0x0000009a030c7224 */ /* 0x000fce00078e02ff */
.L_x_286:
[----:B------:R-:W-:Y:S05]  /*6690*/  BSYNC B1 ;  /* 0x0000000000017941 */ /* 0x000fea0003800000 */
.L_x_285:
[----:B------:R-:W-:Y:S01]  /*66a0*/  IMAD R151, R151, R153, R12 ;  /* 0x0000009997977224 */ /* 0x000fe200078e020c */
[----:B------:R-:W-:Y:S06]  /*66b0*/  @P0 BRA `(.L_x_287) ;  /* 0x0000001800100947 */ /* 0x000fec0003800000 */
[----:B------:R0:W-:Y:S01]  /*66c0*/  STG.E.U8 desc[UR36][R6.64+0xf9], R151 ;  /* 0x0000f99706007986 */ /* 0x0001e2000c101124 */
[----:B------:R-:W-:Y:S05]  /*66d0*/  BRA `(.L_x_287) ;  /* 0x0000001800087947 */ /* 0x000fea0003800000 */
.L_x_30:
[C---:B------:R-:W-:Y:S02]  /*66e0*/  ISETP.GE.AND P1, PT, R160.reuse, 0x1, PT ;  /* 0x00000001a000780c */ /* 0x040fe40003f26270 */
[----:B------:R-:W-:Y:S02]  /*66f0*/  ISETP.GE.AND P0, PT, R160, 0x9, PT ;  /* 0x00000009a000780c */ /* 0x000fe40003f06270 */
[C---:B------:R-:W-:Y:S02]  /*6700*/  ISETP.LT.OR P4, PT, R0.reuse, 0x1, !P1 ;  /* 0x000000010000780c */ /* 0x040fe40004f81670 */
[C---:B------:R-:W-:Y:S02]  /*6710*/  ISETP.LT.OR P3, PT, R0.reuse, 0x2, !P1 ;  /* 0x000000020000780c */ /* 0x040fe40004f61670 */
[C---:B------:R-:W-:Y:S02]  /*6720*/  ISETP.LT.OR P2, PT, R0.reuse, 0x1, !P0 ;  /* 0x000000010000780c */ /* 0x040fe40004741670 */
[----:B------:R-:W-:-:S07]  /*6730*/  ISETP.LT.OR P5, PT, R0, 0x2, !P0 ;  /* 0x000000020000780c */ /* 0x000fce00047a1670 */
[-C--:B------:R-:W-:Y:S02]  /*6740*/  @!P4 IMAD R3, R24, R153.reuse, RZ ;  /* 0x000000991803c224 */ /* 0x080fe400078e02ff */
[-C--:B------:R-:W-:Y:S02]  /*6750*/  @!P3 IMAD R25, R25, R153.reuse, RZ ;  /* 0x000000991919b224 */ /* 0x080fe400078e02ff */
[-C--:B------:R-:W-:Y:S01]  /*6760*/  @!P2 IMAD R9, R26, R153.reuse, RZ ;  /* 0x000000991a09a224 */ /* 0x080fe200078e02ff */
[----:B------:R0:W-:Y:S01]  /*6770*/  @!P4 STG.E.U8 desc[UR36][R4.64], R3 ;  /* 0x000000030400c986 */ /* 0x0001e2000c101124 */
[C---:B------:R-:W-:Y:S01]  /*6780*/  ISETP.LT.OR P4, PT, R0.reuse, 0x9, !P1 ;  /* 0x000000090000780c */ /* 0x040fe20004f81670 */
[----:B------:R-:W-:Y:S02]  /*6790*/  @!P5 IMAD R27, R27, R153, RZ ;  /* 0x000000991b1bd224 */ /* 0x000fe400078e02ff */
[----:B------:R-:W-:Y:S01]  /*67a0*/  @!P3 STG.E.U8 desc[UR36][R4.64+0x1], R25 ;  /* 0x000001190400b986 */ /* 0x000fe2000c101124 */
[----:B------:R-:W-:-:S03]  /*67b0*/  ISETP.LT.OR P3, PT, R0, 0xa, !P1 ;  /* 0x0000000a0000780c */ /* 0x000fc60004f61670 */
[----:B------:R1:W-:Y:S01]  /*67c0*/  @!P2 STG.E.U8 desc[UR36][R6.64], R9 ;  /* 0x000000090600a986 */ /* 0x0003e2000c101124 */
[----:B------:R-:W-:-:S03]  /*67d0*/  ISETP.LT.OR P2, PT, R0, 0x9, !P0 ;  /* 0x000000090000780c */ /* 0x000fc60004741670 */
[----:B------:R-:W-:Y:S01]  /*67e0*/  @!P5 STG.E.U8 desc[UR36][R6.64+0x1], R27 ;  /* 0x0000011b0600d986 */ /* 0x000fe2000c101124 */
[----:B------:R-:W-:Y:S01]  /*67f0*/  ISETP.LT.OR P5, PT, R0, 0xa, !P0 ;  /* 0x0000000a0000780c */ /* 0x000fe200047a1670 */
[----:B------:R-:W-:-:S04]  /*6800*/  @!P4 IMAD R11, R28, R153, RZ ;  /* 0x000000991c0bc224 */ /* 0x000fc800078e02ff */
[-C--:B------:R-:W-:Y:S01]  /*6810*/  @!P3 IMAD R29, R29, R153.reuse, RZ ;  /* 0x000000991d1db224 */ /* 0x080fe200078e02ff */
[----:B------:R-:W-:Y:S01]  /*6820*/  @!P4 STG.E.U8 desc[UR36][R4.64+0x8], R11 ;  /* 0x0000080b0400c986 */ /* 0x000fe2000c101124 */
[----:B------:R-:W-:Y:S02]  /*6830*/  ISETP.LT.OR P4, PT, R0, 0x11, !P1 ;  /* 0x000000110000780c */ /* 0x000fe40004f81670 */
[-C--:B0-----:R-:W-:Y:S01]  /*6840*/  @!P2 IMAD R3, R30, R153.reuse, RZ ;  /* 0x000000991e03a224 */ /* 0x081fe200078e02ff */
[----:B------:R-:W-:Y:S01]  /*6850*/  @!P3 STG.E.U8 desc[UR36][R4.64+0x9], R29 ;  /* 0x0000091d0400b986 */ /* 0x000fe2000c101124 */
[C---:B------:R-:W-:Y:S02]  /*6860*/  ISETP.LT.OR P3, PT, R0.reuse, 0x12, !P1 ;  /* 0x000000120000780c */ /* 0x040fe40004f61670 */
[----:B------:R-:W-:Y:S01]  /*6870*/  @!P5 IMAD R31, R31, R153, RZ ;  /* 0x000000991f1fd224 */ /* 0x000fe200078e02ff */
[----:B------:R0:W-:Y:S01]  /*6880*/  @!P2 STG.E.U8 desc[UR36][R6.64+0x8], R3 ;  /* 0x000008030600a986 */ /* 0x0001e2000c101124 */
[----:B------:R-:W-:-:S03]  /*6890*/  ISETP.LT.OR P2, PT, R0, 0x11, !P0 ;  /* 0x000000110000780c */ /* 0x000fc60004741670 */
[----:B------:R-:W-:Y:S01]  /*68a0*/  @!P5 STG.E.U8 desc[UR36][R6.64+0x9], R31 ;  /* 0x0000091f0600d986 */ /* 0x000fe2000c101124 */
[----:B------:R-:W-:Y:S01]  /*68b0*/  ISETP.LT.OR P5, PT, R0, 0x12, !P0 ;  /* 0x000000120000780c */ /* 0x000fe200047a1670 */
[----:B-1----:R-:W-:-:S04]  /*68c0*/  @!P4 IMAD R9, R32, R153, RZ ;  /* 0x000000992009c224 */ /* 0x002fc800078e02ff */
        /* <DEDUP_REMOVED lines=301> */
[----:B------:R1:W-:Y:S01]  /*7ba0*/  @!P4 STG.E.U8 desc[UR36][R4.64+0xd8], R11 ;  /* 0x0000d80b0400c986 */ /* 0x0003e2000c101124 */
        /* <DEDUP_REMOVED lines=13> */
[-C--:B-1----:R-:W-:Y:S01]  /*7c80*/  @!P2 IMAD R11, R138, R153.reuse, RZ ;  /* 0x000000998a0ba224 */ /* 0x082fe200078e02ff */
[----:B------:R-:W-:Y:S01]  /*7c90*/  @!P3 STG.E.U8 desc[UR36][R4.64+0xe1], R137 ;  /* 0x0000e1890400b986 */ /* 0x000fe2000c101124 */
[C---:B------:R-:W-:Y:S02]  /*7ca0*/  ISETP.LT.OR P3, PT, R0.reuse, 0xea, !P1 ;  /* 0x000000ea0000780c */ /* 0x040fe40004f61670 */
[----:B------:R-:W-:Y:S01]  /*7cb0*/  @!P5 IMAD R139, R139, R153, RZ ;  /* 0x000000998b8bd224 */ /* 0x000fe200078e02ff */
[----:B------:R1:W-:Y:S01]  /*7cc0*/  @!P2 STG.E.U8 desc[UR36][R6.64+0xe0], R11 ;  /* 0x0000e00b0600a986 */ /* 0x0003e2000c101124 */
[----:B------:R-:W-:-:S03]  /*7cd0*/  ISETP.LT.OR P2, PT, R0, 0xe9, !P0 ;  /* 0x000000e90000780c */ /* 0x000fc60004741670 */
[----:B------:R-:W-:Y:S01]  /*7ce0*/  @!P5 STG.E.U8 desc[UR36][R6.64+0xe1], R139 ;  /* 0x0000e18b0600d986 */ /* 0x000fe2000c101124 */
[----:B------:R-:W-:Y:S01]  /*7cf0*/  ISETP.LT.OR P5, PT, R0, 0xea, !P0 ;  /* 0x000000ea0000780c */ /* 0x000fe200047a1670 */
[----:B0-----:R-:W-:-:S04]  /*7d00*/  @!P4 IMAD R3, R140, R153, RZ ;  /* 0x000000998c03c224 */ /* 0x001fc800078e02ff */
[-C--:B------:R-:W-:Y:S01]  /*7d10*/  @!P3 IMAD R141, R141, R153.reuse, RZ ;  /* 0x000000998d8db224 */ /* 0x080fe200078e02ff */
[----:B------:R0:W-:Y:S01]  /*7d20*/  @!P4 STG.E.U8 desc[UR36][R4.64+0xe8], R3 ;  /* 0x0000e8030400c986 */ /* 0x0001e2000c101124 */
[----:B------:R-:W-:Y:S02]  /*7d30*/  ISETP.LT.OR P4, PT, R0, 0xf2, !P1 ;  /* 0x000000f20000780c */ /* 0x000fe40004f81670 */
[-C--:B---3--:R-:W-:Y:S01]  /*7d40*/  @!P2 IMAD R9, R142, R153.reuse, RZ ;  /* 0x000000998e09a224 */ /* 0x088fe200078e02ff */
[----:B------:R-:W-:Y:S01]  /*7d50*/  @!P3 STG.E.U8 desc[UR36][R4.64+0xe9], R141 ;  /* 0x0000e98d0400b986 */ /* 0x000fe2000c101124 */
[C---:B------:R-:W-:Y:S02]  /*7d60*/  ISETP.LT.OR P3, PT, R0.reuse, 0xf1, !P1 ;  /* 0x000000f10000780c */ /* 0x040fe40004f61670 */
[----:B------:R-:W-:Y:S01]  /*7d70*/  @!P5 IMAD R143, R143, R153, RZ ;  /* 0x000000998f8fd224 */ /* 0x000fe200078e02ff */
[----:B------:R-:W-:Y:S01]  /*7d80*/  @!P2 STG.E.U8 desc[UR36][R6.64+0xe8], R9 ;  /* 0x0000e8090600a986 */ /* 0x000fe2000c101124 */
[----:B------:R-:W-:-:S03]  /*7d90*/  ISETP.LT.OR P2, PT, R0, 0xf1, !P0 ;  /* 0x000000f10000780c */ /* 0x000fc60004741670 */
[----:B------:R-:W-:Y:S01]  /*7da0*/  @!P5 STG.E.U8 desc[UR36][R6.64+0xe9], R143 ;  /* 0x0000e98f0600d986 */ /* 0x000fe2000c101124 */
[----:B------:R-:W-:Y:S01]  /*7db0*/  ISETP.LT.OR P5, PT, R0, 0xf9, !P0 ;  /* 0x000000f90000780c */ /* 0x000fe200047a1670 */
[----:B------:R-:W-:-:S04]  /*7dc0*/  @!P4 IMAD R145, R145, R153, RZ ;  /* 0x000000999191c224 */ /* 0x000fc800078e02ff */
[-C--:B-1----:R-:W-:Y:S01]  /*7dd0*/  @!P3 IMAD R11, R144, R153.reuse, RZ ;  /* 0x00000099900bb224 */ /* 0x082fe200078e02ff */
[----:B------:R-:W-:Y:S01]  /*7de0*/  @!P4 STG.E.U8 desc[UR36][R4.64+0xf1], R145 ;  /* 0x0000f1910400c986 */ /* 0x000fe2000c101124 */
[C---:B------:R-:W-:Y:S02]  /*7df0*/  ISETP.LT.OR P4, PT, R0.reuse, 0xf2, !P0 ;  /* 0x000000f20000780c */ /* 0x040fe40004781670 */
[C---:B------:R-:W-:Y:S01]  /*7e00*/  ISETP.LT.OR P0, PT, R0.reuse, 0xfa, !P0 ;  /* 0x000000fa0000780c */ /* 0x040fe20004701670 */
[----:B------:R1:W-:Y:S01]  /*7e10*/  @!P3 STG.E.U8 desc[UR36][R4.64+0xf0], R11 ;  /* 0x0000f00b0400b986 */ /* 0x0003e2000c101124 */
[----:B------:R-:W-:Y:S01]  /*7e20*/  ISETP.LT.OR P3, PT, R0, 0xf9, !P1 ;  /* 0x000000f90000780c */ /* 0x000fe20004f61670 */
[----:B0-----:R-:W-:Y:S01]  /*7e30*/  @!P2 IMAD R3, R146, R153, RZ ;  /* 0x000000999203a224 */ /* 0x001fe200078e02ff */
[----:B------:R-:W-:-:S04]  /*7e40*/  ISETP.LT.OR P1, PT, R0, 0xfa, !P1 ;  /* 0x000000fa0000780c */ /* 0x000fc80004f21670 */
[----:B------:R0:W-:Y:S03]  /*7e50*/  @!P2 STG.E.U8 desc[UR36][R6.64+0xf0], R3 ;  /* 0x0000f0030600a986 */ /* 0x0001e6000c101124 */
[-C--:B------:R-:W-:Y:S02]  /*7e60*/  @!P4 IMAD R147, R147, R153.reuse, RZ ;  /* 0x000000999393c224 */ /* 0x080fe400078e02ff */
[-C--:B-1----:R-:W-:Y:S02]  /*7e70*/  @!P5 IMAD R11, R150, R153.reuse, RZ ;  /* 0x00000099960bd224 */ /* 0x082fe400078e02ff */
[-C--:B------:R-:W-:Y:S01]  /*7e80*/  @!P3 IMAD R9, R148, R153.reuse, RZ ;  /* 0x000000999409b224 */ /* 0x080fe200078e02ff */
[----:B------:R0:W-:Y:S01]  /*7e90*/  @!P4 STG.E.U8 desc[UR36][R6.64+0xf1], R147 ;  /* 0x0000f1930600c986 */ /* 0x0001e2000c101124 */
[-C--:B------:R-:W-:Y:S02]  /*7ea0*/  @!P1 IMAD R149, R149, R153.reuse, RZ ;  /* 0x0000009995959224 */ /* 0x080fe400078e02ff */
[----:B------:R-:W-:Y:S01]  /*7eb0*/  @!P0 IMAD R151, R151, R153, RZ ;  /* 0x0000009997978224 */ /* 0x000fe200078e02ff */
[----:B------:R0:W-:Y:S04]  /*7ec0*/  @!P3 STG.E.U8 desc[UR36][R4.64+0xf8], R9 ;  /* 0x0000f8090400b986 */ /* 0x0001e8000c101124 */
[----:B------:R0:W-:Y:S04]  /*7ed0*/  @!P1 STG.E.U8 desc[UR36][R4.64+0xf9], R149 ;  /* 0x0000f99504009986 */ /* 0x0001e8000c101124 */
[----:B------:R0:W-:Y:S04]  /*7ee0*/  @!P5 STG.E.U8 desc[UR36][R6.64+0xf8], R11 ;  /* 0x0000f80b0600d986 */ /* 0x0001e8000c101124 */
[----:B------:R0:W-:Y:S02]  /*7ef0*/  @!P0 STG.E.U8 desc[UR36][R6.64+0xf9], R151 ;  /* 0x0000f99706008986 */ /* 0x0001e4000c101124 */
.L_x_287:
[----:B------:R-:W-:Y:S05]  /*7f00*/  BSYNC B0 ;  /* 0x0000000000007941 */ /* 0x000fea0003800000 */
.L_x_29:
[----:B------:R-:W-:Y:S01]  /*7f10*/  ULDC UR4, c[0x0][0xc] ;  /* 0x0000030000047ab9 */ /* 0x000fe20000000800 */
[----:B------:R-:W-:Y:S01]  /*7f20*/  ULDC UR5, c[0x0][0x10] ;  /* 0x0000040000057ab9 */ /* 0x000fe20000000800 */
[----:B01----:R-:W0:Y:S01]  /*7f30*/  LDC R3, c[0x0][0x14] ;  /* 0x00000500ff037b82 */ /* 0x003e220000000800 */
[----:B------:R-:W-:Y:S01]  /*7f40*/  UIMAD.WIDE.U32 UR4, UR4, UR5, URZ ;  /* 0x00000005040472a5 */ /* 0x000fe2000f8e003f */
[----:B------:R-:W-:Y:S01]  /*7f50*/  PRMT R0, RZ, 0x7610, R0 ;  /* 0x00007610ff007816 */ /* 0x000fe20000000000 */
[----:B------:R-:W-:Y:S02]  /*7f60*/  IMAD.MOV.U32 R23, RZ, RZ, -0x1 ;  /* 0xffffffffff177424 */ /* 0x000fe400078e00ff */
[----:B------:R-:W-:Y:S02]  /*7f70*/  IMAD.MOV.U32 R22, RZ, RZ, -0x1 ;  /* 0xffffffffff167424 */ /* 0x000fe400078e00ff */
[----:B0-----:R-:W-:-:S04]  /*7f80*/  IMAD.WIDE.U32 R16, R3, UR4, R16 ;  /* 0x0000000403107c25 */ /* 0x001fc8000f8e0010 */
[----:B------:R-:W-:Y:S01]  /*7f90*/  IMAD R3, R3, UR5, RZ ;  /* 0x0000000503037c24 */ /* 0x000fe2000f8e02ff */
[----:B------:R-:W-:Y:S02]  /*7fa0*/  ULDC.64 UR4, c[0x0][0x650] ;  /* 0x0001940000047ab9 */ /* 0x000fe40000000a00 */
[----:B------:R-:W-:Y:S01]  /*7fb0*/  ISETP.GE.U32.AND P0, PT, R16, UR4, PT ;  /* 0x0000000410007c0c */ /* 0x000fe2000bf06070 */
[----:B------:R-:W-:-:S05]  /*7fc0*/  IMAD.IADD R17, R17, 0x1, R3 ;  /* 0x0000000111117824 */ /* 0x000fca00078e0203 */
[----:B------:R-:W-:-:S13]  /*7fd0*/  ISETP.GE.U32.AND.EX P0, PT, R17, UR5, PT, P0 ;  /* 0x0000000511007c0c */ /* 0x000fda000bf06100 */
[----:B------:R-:W-:Y:S05]  /*7fe0*/  @P0 BRA `(.L_x_288) ;  /* 0x0000000400640947 */ /* 0x000fea0003800000 */
[----:B------:R-:W0:Y:S01]  /*7ff0*/  S2R R12, SR_CTAID.X ;  /* 0x00000000000c7919 */ /* 0x000e220000002500 */
[----:B------:R-:W1:Y:S01]  /*8000*/  LDC.64 R10, c[0x0][0x628] ;  /* 0x00018a00ff0a7b82 */ /* 0x000e620000000a00 */
[----:B------:R-:W-:Y:S01]  /*8010*/  ULDC UR4, c[0x0][0x150] ;  /* 0x0000540000047ab9 */ /* 0x000fe20000000800 */
[----:B------:R-:W-:Y:S01]  /*8020*/  IMAD.MOV.U32 R8, RZ, RZ, R16 ;  /* 0x000000ffff087224 */ /* 0x000fe200078e0010 */
[----:B------:R-:W0:Y:S01]  /*8030*/  S2R R23, SR_CTAID.Y ;  /* 0x0000000000177919 */ /* 0x000e220000002600 */
[----:B------:R-:W-:-:S04]  /*8040*/  IMAD.MOV.U32 R9, RZ, RZ, R17 ;  /* 0x000000ffff097224 */ /* 0x000fc800078e0011 */
[----:B------:R-:W2:Y:S08]  /*8050*/  LDC R21, c[0x0][0x144] ;  /* 0x00005100ff157b82 */ /* 0x000eb00000000800 */
[----:B------:R-:W2:Y:S08]  /*8060*/  LDC R0, c[0x0][0x630] ;  /* 0x00018c00ff007b82 */ /* 0x000eb00000000800 */
[----:B------:R-:W2:Y:S01]  /*8070*/  LDC.64 R14, c[0x0][0x620] ;  /* 0x00018800ff0e7b82 */ /* 0x000ea20000000a00 */
[----:B-1----:R-:W-:-:S04]  /*8080*/  ISETP.NE.U32.AND P0, PT, R10, RZ, PT ;  /* 0x000000ff0a00720c */ /* 0x002fc80003f05070 */
[----:B------:R-:W-:Y:S02]  /*8090*/  ISETP.NE.AND.EX P0, PT, R11, RZ, PT, P0 ;  /* 0x000000ff0b00720c */ /* 0x000fe40003f05300 */
[----:B0-----:R-:W-:-:S05]  /*80a0*/  I2FP.F32.U32 R3, R12 ;  /* 0x0000000c00037245 */ /* 0x001fca0000201000 */
[----:B------:R-:W-:-:S04]  /*80b0*/  FMUL R3, R3, UR4 ;  /* 0x0000000403037c20 */ /* 0x000fc80008400000 */
[----:B------:R0:W1:Y:S02]  /*80c0*/  F2I.U32.TRUNC.NTZ R20, R3 ;  /* 0x0000000300147305 */ /* 0x000064000020f000 */
[----:B------:R-:W-:Y:S05]  /*80d0*/  @!P0 BRA `(.L_x_289) ;  /* 0x0000000000288947 */ /* 0x000fea0003800000 */
[----:B0-----:R-:W0:Y:S02]  /*80e0*/  LDC R3, c[0x0][0x634] ;  /* 0x00018d00ff037b82 */ /* 0x001e240000000800 */
[----:B0-----:R-:W-:-:S05]  /*80f0*/  IADD3 R3, P0, R16, R3, RZ ;  /* 0x0000000310037210 */ /* 0x001fca0007f1e0ff */
[----:B------:R-:W-:-:S04]  /*8100*/  IMAD.X R13, RZ, RZ, R17, P0 ;  /* 0x000000ffff0d7224 */ /* 0x000fc800000e0611 */
[----:B---3--:R-:W-:-:S04]  /*8110*/  IMAD.WIDE.U32 R4, R13, R10, RZ ;  /* 0x0000000a0d047225 */ /* 0x008fc800078e00ff */
[----:B----4-:R-:W-:-:S04]  /*8120*/  IMAD.WIDE.U32 R6, P0, R3, R11, R4 ;  /* 0x0000000b03067225 */ /* 0x010fc80007800004 */
[----:B------:R-:W-:-:S04]  /*8130*/  IMAD.WIDE.U32 R4, R3, R10, RZ ;  /* 0x0000000a03047225 */ /* 0x000fc800078e00ff */
[----:B------:R-:W-:Y:S01]  /*8140*/  IMAD.X R9, RZ, RZ, RZ, P0 ;  /* 0x000000ffff097224 */ /* 0x000fe200000e06ff */
[----:B------:R-:W-:Y:S01]  /*8150*/  IADD3 RZ, P0, R5, R6, RZ ;  /* 0x0000000605ff7210 */ /* 0x000fe20007f1e0ff */
[----:B------:R-:W-:-:S04]  /*8160*/  IMAD.MOV.U32 R8, RZ, RZ, R7 ;  /* 0x000000ffff087224 */ /* 0x000fc800078e0007 */
[----:B------:R-:W-:-:S08]  /*8170*/  IMAD.WIDE.U32.X R8, R13, R11, R8, P0 ;  /* 0x0000000b0d087225 */ /* 0x000fd000000e0408 */
.L_x_289:
[----:B----4-:R-:W4:Y:S01]  /*8180*/  LDC.64 R26, c[0x0][0x640] ;  /* 0x00019000ff1a7b82 */ /* 0x010f220000000a00 */
[-CC-:B--2---:R-:W-:Y:S01]  /*8190*/  SHF.R.U64 R22, R8, R0.reuse, R9.reuse ;  /* 0x0000000008167219 */ /* 0x184fe20000001209 */
[----:B-1----:R-:W-:Y:S01]  /*81a0*/  IMAD.MOV R20, RZ, RZ, -R20 ;  /* 0x000000ffff147224 */ /* 0x002fe200078e0a14 */
[----:B------:R-:W-:Y:S01]  /*81b0*/  SHF.R.U32.HI R0, RZ, R0, R9 ;  /* 0x00000000ff007219 */ /* 0x000fe20000011609 */
[----:B------:R-:W-:Y:S01]  /*81c0*/  ULDC UR4, c[0x0][0x154] ;  /* 0x0000550000047ab9 */ /* 0x000fe20000000800 */
[----:B0-----:R-:W-:Y:S01]  /*81d0*/  IADD3 R3, P0, RZ, -R22, RZ ;  /* 0x80000016ff037210 */ /* 0x001fe20007f1e0ff */
[----:B------:R-:W-:Y:S02]  /*81e0*/  IMAD R21, R21, R20, R12 ;  /* 0x0000001415157224 */ /* 0x000fe400078e020c */
[----:B------:R-:W0:Y:S01]  /*81f0*/  LDC R6, c[0x0][0x618] ;  /* 0x00018600ff067b82 */ /* 0x000e220000000800 */
[----:B------:R-:W-:Y:S02]  /*8200*/  IMAD.MOV.U32 R7, RZ, RZ, 0x1 ;  /* 0x00000001ff077424 */ /* 0x000fe400078e00ff */
[----:B---3--:R-:W-:-:S04]  /*8210*/  IMAD.X R5, RZ, RZ, ~R0, P0 ;  /* 0x000000ffff057224 */ /* 0x008fc800000e0e00 */
[-C--:B------:R-:W-:Y:S01]  /*8220*/  IMAD R0, R5, R14.reuse, RZ ;  /* 0x0000000e05007224 */ /* 0x080fe200078e02ff */
[----:B------:R-:W1:Y:S01]  /*8230*/  LDC R8, c[0x0][0x608] ;  /* 0x00018200ff087b82 */ /* 0x000e620000000800 */
[----:B------:R-:W-:-:S04]  /*8240*/  IMAD.WIDE.U32 R4, R3, R14, R16 ;  /* 0x0000000e03047225 */ /* 0x000fc800078e0010 */
[----:B------:R-:W-:Y:S01]  /*8250*/  IMAD R3, R3, R15, R0 ;  /* 0x0000000f03037224 */ /* 0x000fe200078e0200 */
[----:B------:R-:W-:Y:S02]  /*8260*/  I2FP.F32.U32 R0, R23 ;  /* 0x0000001700007245 */ /* 0x000fe40000201000 */
[----:B------:R-:W2:Y:S01]  /*8270*/  LDC R24, c[0x0][0x658] ;  /* 0x00019600ff187b82 */ /* 0x000ea20000000800 */
[----:B------:R-:W-:Y:S01]  /*8280*/  IMAD.IADD R3, R5, 0x1, R3 ;  /* 0x0000000105037824 */ /* 0x000fe200078e0203 */
[----:B----4-:R-:W-:Y:S01]  /*8290*/  ISETP.NE.U32.AND P0, PT, R26, RZ, PT ;  /* 0x000000ff1a00720c */ /* 0x010fe20003f05070 */
[----:B------:R-:W-:Y:S01]  /*82a0*/  FMUL R0, R0, UR4 ;  /* 0x0000000400007c20 */ /* 0x000fe20008400000 */
[----:B------:R-:W-:Y:S02]  /*82b0*/  IMAD.MOV.U32 R5, RZ, RZ, -0x1 ;  /* 0xffffffffff057424 */ /* 0x000fe400078e00ff */
[----:B------:R-:W-:Y:S01]  /*82c0*/  ISETP.NE.AND.EX P0, PT, R27, RZ, PT, P0 ;  /* 0x000000ff1b00720c */ /* 0x000fe20003f05300 */
[----:B------:R3:W4:Y:S01]  /*82d0*/  F2I.U32.TRUNC.NTZ R13, R0 ;  /* 0x00000000000d7305 */ /* 0x000722000020f000 */
[----:B------:R-:W3:Y:S01]  /*82e0*/  LDC R20, c[0x0][0x148] ;  /* 0x00005200ff147b82 */ /* 0x000ee20000000800 */
[----:B0-----:R-:W-:-:S02]  /*82f0*/  SHF.R.U64 R12, R4, R6, R3 ;  /* 0x00000006040c7219 */ /* 0x001fc40000001203 */
[----:B------:R-:W-:-:S05]  /*8300*/  SHF.R.U32.HI R3, RZ, R6, R3 ;  /* 0x00000006ff037219 */ /* 0x000fca0000011603 */
[----:B------:R-:W0:Y:S01]  /*8310*/  LDC R15, c[0x0][0x600] ;  /* 0x00018000ff0f7b82 */ /* 0x000e220000000800 */
[-CC-:B-1----:R-:W-:Y:S02]  /*8320*/  SHF.R.U64 R10, R12, R8.reuse, R3.reuse ;  /* 0x000000080c0a7219 */ /* 0x182fe40000001203 */
[----:B------:R-:W-:-:S05]  /*8330*/  SHF.R.U32.HI R3, RZ, R8, R3 ;  /* 0x00000008ff037219 */ /* 0x000fca0000011603 */
[----:B------:R-:W1:Y:S01]  /*8340*/  LDC R28, c[0x0][0x648] ;  /* 0x00019200ff1c7b82 */ /* 0x000e620000000800 */
[-C--:B--2---:R-:W-:Y:S02]  /*8350*/  SHF.L.U32 R4, R5, R24.reuse, RZ ;  /* 0x0000001805047219 */ /* 0x084fe400000006ff */
[--C-:B------:R-:W-:Y:S02]  /*8360*/  SHF.R.U64 R14, R10, R24, R3.reuse ;  /* 0x000000180a0e7219 */ /* 0x100fe40000001203 */
[----:B------:R-:W-:Y:S02]  /*8370*/  LOP3.LUT R25, RZ, R4, RZ, 0x33, !PT ;  /* 0x00000004ff197212 */ /* 0x000fe400078e33ff */
[-C--:B------:R-:W-:Y:S01]  /*8380*/  SHF.R.U32.HI R5, RZ, R24.reuse, R3 ;  /* 0x00000018ff057219 */ /* 0x080fe20000011603 */
[----:B------:R-:W2:Y:S01]  /*8390*/  LDC R29, c[0x0][0x638] ;  /* 0x00018e00ff1d7b82 */ /* 0x000ea20000000800 */
[----:B------:R-:W-:Y:S01]  /*83a0*/  SHF.L.U32 R152, R7, R24, RZ ;  /* 0x0000001807987219 */ /* 0x000fe200000006ff */
[----:B------:R-:W-:-:S06]  /*83b0*/  IMAD.MOV.U32 R4, RZ, RZ, R14 ;  /* 0x000000ffff047224 */ /* 0x000fcc00078e000e */
[----:B------:R-:W0:Y:S01]  /*83c0*/  LDC R30, c[0x0][0x610] ;  /* 0x00018400ff1e7b82 */ /* 0x000e220000000800 */
[----:B----4-:R-:W-:Y:S05]  /*83d0*/  @!P0 BRA `(.L_x_290) ;  /* 0x0000000000288947 */ /* 0x010fea0003800000 */
[----:B------:R-:W4:Y:S02]  /*83e0*/  LDC R3, c[0x0][0x64c] ;  /* 0x00019300ff037b82 */ /* 0x000f240000000800 */
[----:B----4-:R-:W-:-:S05]  /*83f0*/  IADD3 R3, P0, R14, R3, RZ ;  /* 0x000000030e037210 */ /* 0x010fca0007f1e0ff */
        /* <DEDUP_REMOVED lines=8> */
.L_x_290:
[----:B------:R-:W-:Y:S01]  /*8480*/  ISETP.NE.AND P0, PT, R2, 0x1, PT ;  /* 0x000000010200780c */ /* 0x000fe20003f05270 */
[----:B0-----:R-:W-:Y:S01]  /*8490*/  VIADD R7, R15, 0xffffffff ;  /* 0xffffffff0f077836 */ /* 0x001fe20000000000 */
[----:B-1-3--:R-:W-:Y:S01]  /*84a0*/  SHF.R.U64 R0, R4, R28, R5 ;  /* 0x0000001c04007219 */ /* 0x00afe20000001205 */
[----:B------:R-:W-:Y:S01]  /*84b0*/  IMAD.MOV R13, RZ, RZ, -R13 ;  /* 0x000000ffff0d7224 */ /* 0x000fe200078e0a0d */
[----:B------:R-:W-:Y:S01]  /*84c0*/  LOP3.LUT R5, R10, R25, RZ, 0xc0, !PT ;  /* 0x000000190a057212 */ /* 0x000fe200078ec0ff */
[----:B------:R-:W-:Y:S02]  /*84d0*/  IMAD.MOV.U32 R4, RZ, RZ, 0x1 ;  /* 0x00000001ff047424 */ /* 0x000fe400078e00ff */
[----:B------:R-:W-:Y:S02]  /*84e0*/  IMAD.MOV R3, RZ, RZ, -R0 ;  /* 0x000000ffff037224 */ /* 0x000fe400078e0a00 */
[----:B------:R-:W-:Y:S01]  /*84f0*/  IMAD R152, R152, R0, R5 ;  /* 0x0000000098987224 */ /* 0x000fe200078e0205 */
[----:B------:R-:W-:Y:S01]  /*8500*/  LOP3.LUT R5, R12, R7, RZ, 0xc0, !PT ;  /* 0x000000070c057212 */ /* 0x000fe200078ec0ff */
[----:B--2---:R-:W-:-:S02]  /*8510*/  IMAD R0, R3, R29, R14 ;  /* 0x0000001d03007224 */ /* 0x004fc400078e020e */
[----:B------:R-:W-:Y:S02]  /*8520*/  @P0 IMAD R21, R20, R13, R23 ;  /* 0x0000000d14150224 */ /* 0x000fe400078e0217 */
[----:B------:R-:W-:Y:S01]  /*8530*/  IMAD R3, R0, R15, R5 ;  /* 0x0000000f00037224 */ /* 0x000fe200078e0205 */
[----:B------:R-:W-:Y:S01]  /*8540*/  PRMT R0, R4, 0x7610, R0 ;  /* 0x0000761004007816 */ /* 0x000fe20000000000 */
[----:B------:R-:W-:-:S05]  /*8550*/  IMAD R152, R152, R30, R21 ;  /* 0x0000001e98987224 */ /* 0x000fca00078e0215 */
[----:B------:R-:W-:Y:S02]  /*8560*/  SEL R23, R3, R152, !P0 ;  /* 0x0000009803177207 */ /* 0x000fe40004000000 */
[----:B------:R-:W-:-:S07]  /*8570*/  SEL R152, R152, R3, !P0 ;  /* 0x0000000398987207 */ /* 0x000fce0004000000 */
.L_x_288:
[----:B------:R-:W-:-:S13]  /*8580*/  LOP3.LUT P0, RZ, R0, 0xff, RZ, 0xc0, !PT ;  /* 0x000000ff00ff7812 */ /* 0x000fda000780c0ff */
[----:B------:R-:W-:Y:S05]  /*8590*/  @P0 BRA `(.L_x_291) ;  /* 0xffffff8800e00947 */ /* 0x000fea000383ffff */
[----:B------:R-:W-:Y:S05]  /*85a0*/  EXIT ;  /* 0x000000000000794d */ /* 0x000fea0003800000 */
.L_x_4:
[----:B0-----:R-:W-:Y:S01]  /*85b0*/  ULDC.64 UR4, c[0x0][0x650] ;  /* 0x0001940000047ab9 */ /* 0x001fe20000000a00 */
        /* <DEDUP_REMOVED lines=25> */
.L_x_293:
[--C-:B------:R-:W-:Y:S01]  /*8750*/  SHF.R.U64 R12, R10, R14, R11.reuse ;  /* 0x0000000e0a0c7219 */ /* 0x100fe2000000120b */
[----:B------:R-:W0:Y:S01]  /*8760*/  LDC R22, c[0x0][0x618] ;  /* 0x00018600ff167b82 */ /* 0x000e220000000800 */
[----:B------:R-:W-:Y:S01]  /*8770*/  I2FP.F32.U32 R6, R4 ;  /* 0x0000000400067245 */ /* 0x000fe20000201000 */
[----:B------:R-:W-:Y:S01]  /*8780*/  ULDC UR4, c[0x0][0x150] ;  /* 0x0000540000047ab9 */ /* 0x000fe20000000800 */
[----:B------:R-:W-:Y:S02]  /*8790*/  SHF.R.U32.HI R5, RZ, R14, R11 ;  /* 0x0000000eff057219 */ /* 0x000fe4000001160b */
[----:B------:R-:W-:Y:S01]  /*87a0*/  IADD3 R9, P0, RZ, -R12, RZ ;  /* 0x8000000cff097210 */ /* 0x000fe20007f1e0ff */
[----:B------:R-:W-:Y:S01]  /*87b0*/  FMUL R11, R6, UR4 ;  /* 0x00000004060b7c20 */ /* 0x000fe20008400000 */
[----:B------:R-:W-:Y:S01]  /*87c0*/  ULDC UR4, c[0x0][0x154] ;  /* 0x0000550000047ab9 */ /* 0x000fe20000000800 */
[----:B------:R-:W1:Y:S02]  /*87d0*/  LDC.64 R24, c[0x0][0x640] ;  /* 0x00019000ff187b82 */ /* 0x000e640000000a00 */
[----:B------:R-:W-:-:S02]  /*87e0*/  IMAD.X R5, RZ, RZ, ~R5, P0 ;  /* 0x000000ffff057224 */ /* 0x000fc400000e0e05 */
[----:B------:R-:W2:Y:S01]  /*87f0*/  F2I.U32.TRUNC.NTZ R11, R11 ;  /* 0x0000000b000b7305 */ /* 0x000ea2000020f000 */
[----:B------:R-:W-:-:S03]  /*8800*/  IMAD.WIDE.U32 R6, R9, R20, R16 ;  /* 0x0000001409067225 */ /* 0x000fc600078e0010 */
[----:B------:R-:W3:Y:S01]  /*8810*/  LDC R13, c[0x0][0x144] ;  /* 0x00005100ff0d7b82 */ /* 0x000ee20000000800 */
[----:B------:R-:W-:-:S04]  /*8820*/  IMAD R8, R5, R20, RZ ;  /* 0x0000001405087224 */ /* 0x000fc800078e02ff */
[----:B------:R-:W-:Y:S02]  /*8830*/  IMAD R5, R9, R21, R8 ;  /* 0x0000001509057224 */ /* 0x000fe400078e0208 */
[----:B------:R-:W-:Y:S01]  /*8840*/  IMAD.MOV.U32 R8, RZ, RZ, -0x1 ;  /* 0xffffffffff087424 */ /* 0x000fe200078e00ff */
[----:B------:R-:W4:Y:S01]  /*8850*/  LDC R14, c[0x0][0x608] ;  /* 0x00018200ff0e7b82 */ /* 0x000f220000000800 */
[----:B------:R-:W-:Y:S01]  /*8860*/  IMAD.IADD R5, R7, 0x1, R5 ;  /* 0x0000000107057824 */ /* 0x000fe200078e0205 */
[----:B------:R-:W-:-:S04]  /*8870*/  I2FP.F32.U32 R7, R3 ;  /* 0x0000000300077245 */ /* 0x000fc80000201000 */
[-C--:B0-----:R-:W-:Y:S01]  /*8880*/  SHF.R.U64 R10, R6, R22.reuse, R5 ;  /* 0x00000016060a7219 */ /* 0x081fe20000001205 */
[----:B--2---:R-:W-:Y:S01]  /*8890*/  IMAD.MOV R6, RZ, RZ, -R11 ;  /* 0x000000ffff067224 */ /* 0x004fe200078e0a0b */
[----:B------:R-:W0:Y:S01]  /*88a0*/  LDC R9, c[0x0][0x658] ;  /* 0x00019600ff097b82 */ /* 0x000e220000000800 */
[----:B-1----:R-:W-:Y:S01]  /*88b0*/  ISETP.NE.U32.AND P0, PT, R24, RZ, PT ;  /* 0x000000ff1800720c */ /* 0x002fe20003f05070 */
[----:B------:R-:W-:Y:S01]  /*88c0*/  FMUL R7, R7, UR4 ;  /* 0x0000000407077c20 */ /* 0x000fe20008400000 */
[----:B------:R-:W-:Y:S02]  /*88d0*/  SHF.R.U32.HI R5, RZ, R22, R5 ;  /* 0x00000016ff057219 */ /* 0x000fe40000011605 */
[----:B------:R-:W-:-:S03]  /*88e0*/  ISETP.NE.AND.EX P0, PT, R25, RZ, PT, P0 ;  /* 0x000000ff1900720c */ /* 0x000fc60003f05300 */
[----:B------:R-:W1:Y:S01]  /*88f0*/  LDC R20, c[0x0][0x148] ;  /* 0x00005200ff147b82 */ /* 0x000e620000000800 */
[----:B---3--:R-:W-:Y:S02]  /*8900*/  IMAD R23, R13, R6, R4 ;  /* 0x000000060d177224 */ /* 0x008fe400078e0204 */
[----:B------:R-:W-:-:S05]  /*8910*/  IMAD.MOV.U32 R6, RZ, RZ, 0x1 ;  /* 0x00000001ff067424 */ /* 0x000fca00078e00ff */
[----:B------:R-:W2:Y:S01]  /*8920*/  LDC R21, c[0x0][0x600] ;  /* 0x00018000ff157b82 */ /* 0x000ea20000000800 */
[-CC-:B----4-:R-:W-:Y:S02]  /*8930*/  SHF.R.U64 R13, R10, R14.reuse, R5.reuse ;  /* 0x0000000e0a0d7219 */ /* 0x190fe40000001205 */
[----:B------:R-:W-:Y:S02]  /*8940*/  SHF.R.U32.HI R4, RZ, R14, R5 ;  /* 0x0000000eff047219 */ /* 0x000fe40000011605 */
[----:B------:R3:W4:Y:S03]  /*8950*/  F2I.U32.TRUNC.NTZ R14, R7 ;  /* 0x00000007000e7305 */ /* 0x000726000020f000 */
[----:B------:R-:W1:Y:S01]  /*8960*/  LDC R26, c[0x0][0x648] ;  /* 0x00019200ff1a7b82 */ /* 0x000e620000000800 */
[-C--:B0-----:R-:W-:Y:S02]  /*8970*/  SHF.R.U64 R15, R13, R9.reuse, R4 ;  /* 0x000000090d0f7219 */ /* 0x081fe40000001204 */
[----:B------:R-:W-:-:S02]  /*8980*/  SHF.L.U32 R8, R8, R9, RZ ;  /* 0x0000000908087219 */ /* 0x000fc400000006ff */
[-C--:B------:R-:W-:Y:S01]  /*8990*/  SHF.R.U32.HI R5, RZ, R9.reuse, R4 ;  /* 0x00000009ff057219 */ /* 0x080fe20000011604 */
[----:B------:R-:W-:Y:S01]  /*89a0*/  IMAD.MOV.U32 R4, RZ, RZ, R15 ;  /* 0x000000ffff047224 */ /* 0x000fe200078e000f */
[----:B------:R-:W-:Y:S01]  /*89b0*/  SHF.L.U32 R22, R6, R9, RZ ;  /* 0x0000000906167219 */ /* 0x000fe200000006ff */
[----:B------:R-:W0:Y:S01]  /*89c0*/  LDC R27, c[0x0][0x638] ;  /* 0x00018e00ff1b7b82 */ /* 0x000e220000000800 */
[----:B------:R-:W-:-:S07]  /*89d0*/  LOP3.LUT R28, RZ, R8, RZ, 0x33, !PT ;  /* 0x00000008ff1c7212 */ /* 0x000fce00078e33ff */
        /* <DEDUP_REMOVED lines=12> */
.L_x_294:
[----:B------:R-:W-:Y:S01]  /*8aa0*/  ISETP.NE.AND P0, PT, R2, 0x1, PT ;  /* 0x000000010200780c */ /* 0x000fe20003f05270 */
[----:B--2---:R-:W-:Y:S01]  /*8ab0*/  VIADD R7, R21, 0xffffffff ;  /* 0xffffffff15077836 */ /* 0x004fe20000000000 */
[----:B-1----:R-:W-:Y:S01]  /*8ac0*/  SHF.R.U64 R5, R4, R26, R5 ;  /* 0x0000001a04057219 */ /* 0x002fe20000001205 */
[----:B------:R-:W-:Y:S01]  /*8ad0*/  IMAD.MOV R14, RZ, RZ, -R14 ;  /* 0x000000ffff0e7224 */ /* 0x000fe200078e0a0e */
[----:B------:R-:W-:Y:S01]  /*8ae0*/  LOP3.LUT R4, R13, R28, RZ, 0xc0, !PT ;  /* 0x0000001c0d047212 */ /* 0x000fe200078ec0ff */
[----:B------:R-:W-:Y:S01]  /*8af0*/  IMAD.MOV.U32 R8, RZ, RZ, R12 ;  /* 0x000000ffff087224 */ /* 0x000fe200078e000c */
[----:B------:R-:W-:Y:S01]  /*8b00*/  LOP3.LUT R10, R10, R7, RZ, 0xc0, !PT ;  /* 0x000000070a0a7212 */ /* 0x000fe200078ec0ff */
[----:B------:R-:W-:Y:S02]  /*8b10*/  IMAD.MOV R6, RZ, RZ, -R5 ;  /* 0x000000ffff067224 */ /* 0x000fe400078e0a05 */
[----:B------:R-:W-:-:S04]  /*8b20*/  IMAD R4, R22, R5, R4 ;  /* 0x0000000516047224 */ /* 0x000fc800078e0204 */
[----:B------:R-:W-:Y:S02]  /*8b30*/  @P0 IMAD R23, R20, R14, R3 ;  /* 0x0000000e14170224 */ /* 0x000fe400078e0203 */
[----:B0-----:R-:W-:Y:S02]  /*8b40*/  IMAD R3, R6, R27, R15 ;  /* 0x0000001b06037224 */ /* 0x001fe400078e020f */
[----:B------:R-:W-:Y:S02]  /*8b50*/  IMAD R7, R4, R29, R23 ;  /* 0x0000001d04077224 */ /* 0x000fe400078e0217 */
[----:B------:R-:W-:Y:S02]  /*8b60*/  IMAD R4, R3, R21, R10 ;  /* 0x0000001503047224 */ /* 0x000fe400078e020a */
[----:B------:R-:W-:-:S03]  /*8b70*/  IMAD.MOV.U32 R6, RZ, RZ, 0x1 ;  /* 0x00000001ff067424 */ /* 0x000fc600078e00ff */
[----:B------:R-:W-:Y:S02]  /*8b80*/  SEL R9, R4, R7, !P0 ;  /* 0x0000000704097207 */ /* 0x000fe40004000000 */
[----:B------:R-:W-:-:S07]  /*8b90*/  SEL R7, R7, R4, !P0 ;  /* 0x0000000407077207 */ /* 0x000fce0004000000 */
.L_x_292:
[----:B------:R-:W-:-:S08]  /*8ba0*/  NOP ;  /* 0x0000000000007918 */ /* 0x000fd00000000000 */
[----:B------:R-:W0:-:S00]  /*8bb0*/  USETMAXREG.DEALLOC.CTAPOOL 0x28 ;  /* 0x00000028000079c8 */ /* 0x000e0000080e0500 */
[----:B0-----:R-:W-:-:S13]  /*8bc0*/  ISETP.NE.AND P0, PT, R0, RZ, PT ;  /* 0x000000ff0000720c */ /* 0x001fda0003f05270 */
[----:B------:R-:W-:Y:S05]  /*8bd0*/  @P0 EXIT ;  /* 0x000000000000094d */ /* 0x000fea0003800000 */
[----:B------:R-:W-:Y:S01]  /*8be0*/  LOP3.LUT P0, RZ, R6, 0xff, RZ, 0xc0, !PT ;  /* 0x000000ff06ff7812 */ /* 0x000fe2000780c0ff */
[----:B------:R-:W-:Y:S02]  /*8bf0*/  IMAD.MOV.U32 R0, RZ, RZ, 0x1 ;  /* 0x00000001ff007424 */ /* 0x000fe400078e00ff */
[----:B------:R-:W-:-:S10]  /*8c00*/  IMAD.MOV.U32 R12, RZ, RZ, RZ ;  /* 0x000000ffff0c7224 */ /* 0x000fd400078e00ff */
[----:B------:R-:W-:Y:S05]  /*8c10*/  @!P0 BRA `(.L_x_295) ;  /* 0x0000000c00308947 */ /* 0x000fea0003800000 */
[----:B------:R-:W0:Y:S01]  /*8c20*/  LDC R0, c[0x0][0x28c] ;  /* 0x0000a300ff007b82 */ /* 0x000e220000000800 */
[----:B------:R-:W-:Y:S01]  /*8c30*/  ULDC UR5, c[0x0][0x600] ;  /* 0x0001800000057ab9 */ /* 0x000fe20000000800 */
[----:B------:R-:W-:Y:S01]  /*8c40*/  ULDC UR4, c[0x0][0xc] ;  /* 0x0000030000047ab9 */ /* 0x000fe20000000800 */
[----:B------:R-:W-:Y:S01]  /*8c50*/  UIADD3 UR16, UR5, -0x1, URZ ;  /* 0xffffffff05107890 */ /* 0x000fe2000fffe03f */
[C---:B------:R-:W-:Y:S01]  /*8c60*/  LOP3.LUT P2, RZ, R18.reuse, 0x7f, RZ, 0xc0, !PT ;  /* 0x0000007f12ff7812 */ /* 0x040fe2000784c0ff */
[----:B------:R-:W-:Y:S01]  /*8c70*/  ULDC UR6, c[0x0][0x658] ;  /* 0x0001960000067ab9 */ /* 0x000fe20000000800 */
[----:B------:R-:W-:Y:S01]  /*8c80*/  ULDC UR5, c[0x0][0x10] ;  /* 0x0000040000057ab9 */ /* 0x000fe20000000800 */
[----:B------:R-:W-:Y:S01]  /*8c90*/  UMOV UR7, 0xffffffff ;  /* 0xffffffff00077882 */ /* 0x000fe20000000000 */
[----:B------:R-:W-:Y:S01]  /*8ca0*/  UMOV UR8, 0x1 ;  /* 0x0000000100087882 */ /* 0x000fe20000000000 */
[----:B------:R-:W-:Y:S01]  /*8cb0*/  UIMAD.WIDE.U32 UR4, UR4, UR5, URZ ;  /* 0x00000005040472a5 */ /* 0x000fe2000f8e003f */
[----:B------:R-:W-:Y:S01]  /*8cc0*/  LOP3.LUT P0, RZ, R18, 0x1f, RZ, 0xc0, !PT ;  /* 0x0000001f12ff7812 */ /* 0x000fe2000780c0ff */
[----:B------:R-:W-:Y:S01]  /*8cd0*/  USHF.L.U32 UR7, UR7, UR6, URZ ;  /* 0x0000000607077299 */ /* 0x000fe2000800063f */
[----:B------:R-:W-:Y:S01]  /*8ce0*/  BSSY B0, `(.L_x_295) ;  /* 0x00000bf000007945 */ /* 0x000fe20003800000 */
[----:B------:R-:W-:Y:S01]  /*8cf0*/  USHF.L.U32 UR18, UR8, UR6, URZ ;  /* 0x0000000608127299 */ /* 0x000fe2000800063f */
[----:B------:R-:W-:Y:S01]  /*8d00*/  IMAD.MOV.U32 R13, RZ, RZ, 0x1 ;  /* 0x00000001ff0d7424 */ /* 0x000fe200078e00ff */
[----:B------:R-:W-:Y:S01]  /*8d10*/  LOP3.LUT R11, R19, 0x2, RZ, 0xfc, !PT ;  /* 0x00000002130b7812 */ /* 0x000fe200078efcff */
[----:B------:R-:W-:Y:S01]  /*8d20*/  ULDC UR6, c[0x0][0x14] ;  /* 0x0000050000067ab9 */ /* 0x000fe20000000800 */
[----:B------:R-:W-:Y:S01]  /*8d30*/  PLOP3.LUT P0, PT, P0, P2, PT, 0x8a, 0x0 ;  /* 0x000000000000781c */ /* 0x000fe20000705172 */
[----:B------:R-:W-:Y:S01]  /*8d40*/  UIMAD.WIDE.U32 UR20, UR4, UR6, URZ ;  /* 0x00000006041472a5 */ /* 0x000fe2000f8e003f */
[----:B------:R-:W-:Y:S01]  /*8d50*/  IMAD.MOV.U32 R12, RZ, RZ, RZ ;  /* 0x000000ffff0c7224 */ /* 0x000fe200078e00ff */
[----:B------:R-:W-:-:S02]  /*8d60*/  UIMAD UR13, UR5, UR6, URZ ;  /* 0x00000006050d72a4 */ /* 0x000fc4000f8e023f */
[----:B------:R-:W-:Y:S01]  /*8d70*/  ULOP3.LUT UR17, URZ, UR7, URZ, 0x33, !UPT ;  /* 0x000000073f117292 */ /* 0x000fe2000f8e333f */
[----:B0-----:R-:W-:Y:S01]  /*8d80*/  VIADD R0, R0, 0x1f ;  /* 0x0000001f00007836 */ /* 0x001fe20000000000 */
[----:B------:R-:W-:Y:S01]  /*8d90*/  UIADD3 UR13, UR21, UR13, URZ ;  /* 0x0000000d150d7290 */ /* 0x000fe2000fffe03f */
[----:B------:R-:W-:-:S03]  /*8da0*/  ULDC.64 UR22, c[0x0][0x198] ;  /* 0x0000660000167ab9 */ /* 0x000fc60000000a00 */
[----:B------:R-:W-:-:S04]  /*8db0*/  SHF.R.S32.HI R3, RZ, 0x1f, R0 ;  /* 0x0000001fff037819 */ /* 0x000fc80000011400 */
[----:B------:R-:W-:Y:S01]  /*8dc0*/  LEA.HI R3, R3, R0, RZ, 0x5 ;  /* 0x0000000003037211 */ /* 0x000fe200078f28ff */
[----:B------:R-:W-:-:S03]  /*8dd0*/  IMAD.MOV.U32 R0, RZ, RZ, 0x1 ;  /* 0x00000001ff007424 */ /* 0x000fc600078e00ff */
[----:B------:R-:W-:-:S05]  /*8de0*/  SHF.R.S32.HI R3, RZ, 0x5, R3 ;  /* 0x00000005ff037819 */ /* 0x000fca0000011403 */
[----:B------:R-:W-:-:S07]  /*8df0*/  VIADD R10, R3, 0x1 ;  /* 0x00000001030a7836 */ /* 0x000fce0000000000 */
.L_x_307:
[----:B------:R-:W-:-:S03]  /*8e00*/  UMOV UR4, 0xffffffff ;  /* 0xffffffff00047882 */ /* 0x000fc60000000000 */
[----:B------:R-:W-:Y:S05]  /*8e10*/  BRA.DIV UR4, `(.L_x_296) ;  /* 0x0000001604907947 */ /* 0x000fea000b800000 */
[----:B------:R-:W-:-:S13]  /*8e20*/  ELECT P6, URZ, PT ;  /* 0x00000000003f782f */ /* 0x000fda00038c0000 */
.L_x_332:
[----:B------:R-:W0:Y:S01]  /*8e30*/  LDC R4, c[0x0][0x28c] ;  /* 0x0000a300ff047b82 */ /* 0x000e220000000800 */
[----:B------:R-:W-:Y:S01]  /*8e40*/  BSSY B1, `(.L_x_297) ;  /* 0x0000037000017945 */ /* 0x000fe20003800000 */
[----:B0-----:R-:W-:-:S13]  /*8e50*/  ISETP.LT.OR P6, PT, R4, 0x1, !P6 ;  /* 0x000000010400780c */ /* 0x001fda00077c1670 */
[----:B------:R-:W-:Y:S05]  /*8e60*/  @P6 BRA `(.L_x_298) ;  /* 0x0000000000d06947 */ /* 0x000fea0003800000 */
[----:B------:R-:W-:Y:S02]  /*8e70*/  IMAD.SHL.U32 R15, R9, 0x100, RZ ;  /* 0x00000100090f7824 */ /* 0x000fe400078e00ff */
[----:B------:R-:W-:Y:S02]  /*8e80*/  IMAD.SHL.U32 R18, R7, 0x80, RZ ;  /* 0x0000008007127824 */ /* 0x000fe400078e00ff */
[----:B------:R-:W-:Y:S02]  /*8e90*/  IMAD.MOV.U32 R20, RZ, RZ, RZ ;  /* 0x000000ffff147224 */ /* 0x000fe400078e00ff */
[----:B------:R-:W-:Y:S02]  /*8ea0*/  IMAD.MOV.U32 R4, RZ, RZ, R10 ;  /* 0x000000ffff047224 */ /* 0x000fe400078e000a */
[----:B------:R-:W-:Y:S02]  /*8eb0*/  IMAD.MOV.U32 R5, RZ, RZ, R0 ;  /* 0x000000ffff057224 */ /* 0x000fe400078e0000 */
[----:B------:R-:W-:-:S07]  /*8ec0*/  IMAD.MOV.U32 R6, RZ, RZ, R12 ;  /* 0x000000ffff067224 */ /* 0x000fce00078e000c */
.L_x_302:
[----:B------:R-:W0:Y:S01]  /*8ed0*/  S2R R14, SR_CgaCtaId ;  /* 0x00000000000e7919 */ /* 0x000e220000008800 */
[----:B------:R-:W-:Y:S01]  /*8ee0*/  MOV R7, 0x400 ;  /* 0x0000040000077802 */ /* 0x000fe20000000f00 */
[----:B------:R-:W1:Y:S03]  /*8ef0*/  @!P2 LDC R9, c[0x0][0x500] ;  /* 0x00014000ff09ab82 */ /* 0x000e660000000800 */
[----:B0-----:R-:W-:Y:S02]  /*8f00*/  LEA R21, R14, R7, 0x18 ;  /* 0x000000070e157211 */ /* 0x001fe400078ec0ff */
[----:B------:R-:W-:-:S03]  /*8f10*/  SHF.L.U32 R7, R5, 0x1f, RZ ;  /* 0x0000001f05077819 */ /* 0x000fc600000006ff */
[----:B------:R-:W-:-:S04]  /*8f20*/  IMAD R14, R6, 0x8, R21 ;  /* 0x00000008060e7824 */ /* 0x000fc800078e0215 */
[----:B------:R-:W0:Y:S02]  /*8f30*/  SYNCS.PHASECHK.TRANS64.TRYWAIT P1, [R14+URZ+0x90], R7 ;  /* 0x000090070e0075a7 */ /* 0x000e24000802017f */
[----:B01----:R-:W-:Y:S05]  /*8f40*/  @!P1 BRA `(.L_x_299) ;  /* 0x0000001400649947 */ /* 0x003fea0003800000 */
.L_x_333:
[----:B0-----:R-:W-:Y:S01]  /*8f50*/  PRMT R7, R11, 0x9910, RZ ;  /* 0x000099100b077816 */ /* 0x001fe200000000ff */
[----:B------:R0:W-:Y:S03]  /*8f60*/  @!P2 SYNCS.ARRIVE.TRANS64 RZ, [R14+URZ], R9 ;  /* 0x000000090effa9a7 */ /* 0x0001e6000800003f */
[----:B------:R-:W-:-:S13]  /*8f70*/  ISETP.NE.AND P1, PT, R7, 0x2, PT ;  /* 0x000000020700780c */ /* 0x000fda0003f25270 */
[----:B0-----:R-:W-:Y:S05]  /*8f80*/  @P1 BRA `(.L_x_300) ;  /* 0x0000000000041947 */ /* 0x001fea0003800000 */
[----:B------:R-:W-:Y:S01]  /*8f90*/  BPT.TRAP 0x1 ;  /* 0x000000040000795c */ /* 0x000fe20000300000 */
.L_x_300:
[----:B------:R-:W-:Y:S05]  /*8fa0*/  @P0 BRA `(.L_x_301) ;  /* 0x0000000000040947 */ /* 0x000fea0003800000 */
[----:B------:R-:W-:Y:S01]  /*8fb0*/  BPT.TRAP 0x1 ;  /* 0x000000040000795c */ /* 0x000fe20000300000 */
.L_x_301:
[--C-:B------:R-:W-:Y:S01]  /*8fc0*/  IMAD R7, R6, 0x1000, R21.reuse ;  /* 0x0000100006077824 */ /* 0x100fe200078e0215 */
[----:B------:R-:W-:Y:S01]  /*8fd0*/  R2UR UR9, R14 ;  /* 0x000000000e0972ca */ /* 0x000fe200000e0000 */
[----:B------:R-:W-:Y:S01]  /*8fe0*/  IMAD R21, R6, 0x2000, R21 ;  /* 0x0000200006157824 */ /* 0x000fe200078e0215 */
[----:B------:R-:W-:Y:S01]  /*8ff0*/  UIADD3 UR4, UP0, UR22, 0xf0, URZ ;  /* 0x000000f016047890 */ /* 0x000fe2000ff1e03f */
[----:B------:R-:W-:Y:S01]  /*9000*/  VIADD R4, R4, 0xffffffff ;  /* 0xffffffff04047836 */ /* 0x000fe20000000000 */
[----:B------:R-:W-:Y:S01]  /*9010*/  R2UR UR5, R7 ;  /* 0x00000000070572ca */ /* 0x000fe200000e0000 */
[----:B------:R-:W-:Y:S01]  /*9020*/  UIADD3 UR24, UP1, UR22, 0x1f0, URZ ;  /* 0x000001f016187890 */ /* 0x000fe2000ff3e03f */
[----:B------:R-:W-:Y:S01]  /*9030*/  R2UR UR8, R21 ;  /* 0x00000000150872ca */ /* 0x000fe200000e0000 */
[----:B------:R-:W-:Y:S01]  /*9040*/  VIADD R6, R6, 0x1 ;  /* 0x0000000106067836 */ /* 0x000fe20000000000 */
[----:B------:R-:W-:Y:S01]  /*9050*/  R2UR UR11, R18 ;  /* 0x00000000120b72ca */ /* 0x000fe200000e0000 */
[----:B------:R-:W-:Y:S01]  /*9060*/  UIADD3.X UR25, URZ, UR23, URZ, UP1, !UPT ;  /* 0x000000173f197290 */ /* 0x000fe20008ffe43f */
[----:B------:R-:W-:Y:S01]  /*9070*/  R2UR UR10, R20 ;  /* 0x00000000140a72ca */ /* 0x000fe200000e0000 */
[----:B------:R-:W-:Y:S01]  /*9080*/  UMOV UR6, 0x0 ;  /* 0x0000000000067882 */ /* 0x000fe20000000000 */
[----:B------:R-:W-:Y:S01]  /*9090*/  R2UR UR12, R8 ;  /* 0x00000000080c72ca */ /* 0x000fe200000e0000 */
[----:B------:R-:W-:Y:S01]  /*90a0*/  UMOV UR7, 0x10000000 ;  /* 0x1000000000077882 */ /* 0x000fe20000000000 */
[----:B------:R-:W-:Y:S01]  /*90b0*/  R2UR UR19, R15 ;  /* 0x000000000f1372ca */ /* 0x000fe200000e0000 */
[----:B------:R-:W-:Y:S01]  /*90c0*/  VIADD R20, R20, 0x20 ;  /* 0x0000002014147836 */ /* 0x000fe20000000000 */
[----:B------:R-:W-:Y:S01]  /*90d0*/  ISETP.GT.AND P3, PT, R4, 0x1, PT ;  /* 0x000000010400780c */ /* 0x000fe20003f64270 */
[----:B------:R-:W-:Y:S01]  /*90e0*/  UIADD3 UR14, UR5, 0x200, URZ ;  /* 0x00000200050e7890 */ /* 0x000fe2000fffe03f */
[----:B------:R-:W-:Y:S01]  /*90f0*/  ISETP.NE.AND P1, PT, R6, 0x12, PT ;  /* 0x000000120600780c */ /* 0x000fe20003f25270 */
[----:B------:R-:W-:-:S02]  /*9100*/  UIADD3.X UR5, URZ, UR23, URZ, UP0, !UPT ;  /* 0x000000173f057290 */ /* 0x000fc400087fe43f */
[----:B------:R-:W-:Y:S01]  /*9110*/  UIADD3 UR15, UR8, 0x12200, URZ ;  /* 0x00012200080f7890 */ /* 0x000fe2000fffe03f */
[----:B------:R-:W-:Y:S02]  /*9120*/  SEL R14, RZ, 0x1, P1 ;  /* 0x00000001ff0e7807 */ /* 0x000fe40000800000 */
[----:B------:R-:W-:Y:S01]  /*9130*/  UMOV UR8, UR14 ;  /* 0x0000000e00087c82 */ /* 0x000fe20008000000 */
[----:B------:R-:W-:Y:S02]  /*9140*/  SEL R6, R6, RZ, P1 ;  /* 0x000000ff06067207 */ /* 0x000fe40000800000 */
[----:B------:R-:W-:Y:S01]  /*9150*/  LOP3.LUT R5, R5, R14, RZ, 0x3c, !PT ;  /* 0x0000000e05057212 */ /* 0x000fe200078e3cff */
[----:B------:R0:W-:Y:S02]  /*9160*/  UTMALDG.3D [UR8], [UR4], desc[UR6] ;  /* 0x00000608040075b4 */ /* 0x0001e40008011000 */
[----:B0-----:R-:W-:Y:S01]  /*9170*/  UMOV UR8, UR15 ;  /* 0x0000000f00087c82 */ /* 0x001fe20008000000 */
[----:B------:R-:W-:-:S02]  /*9180*/  UMOV UR11, UR19 ;  /* 0x00000013000b7c82 */ /* 0x000fc40008000000 */
[----:B------:R0:W-:Y:S02]  /*9190*/  UTMALDG.3D [UR8], [UR24], desc[UR6] ;  /* 0x00000608180075b4 */ /* 0x0001e40008011000 */
[----:B0-----:R-:W-:Y:S05]  /*91a0*/  @P3 BRA `(.L_x_302) ;  /* 0xfffffffc00483947 */ /* 0x001fea000383ffff */
.L_x_298:
[----:B------:R-:W-:Y:S05]  /*91b0*/  BSYNC B1 ;  /* 0x0000000000017941 */ /* 0x000fea0003800000 */
.L_x_297:
[----:B------:R-:W-:Y:S01]  /*91c0*/  LOP3.LUT P3, RZ, R13, 0xff, RZ, 0xc0, !PT ;  /* 0x000000ff0dff7812 */ /* 0x000fe2000786c0ff */
[----:B------:R-:W-:Y:S01]  /*91d0*/  IMAD.IADD R12, R3, 0x1, R12 ;  /* 0x00000001030c7824 */ /* 0x000fe200078e020c */
[----:B------:R-:W-:Y:S01]  /*91e0*/  IADD3 R16, P4, R16, UR20, RZ ;  /* 0x0000001410107c10 */ /* 0x000fe2000ff9e0ff */
[----:B------:R-:W-:Y:S01]  /*91f0*/  ULDC.64 UR4, c[0x0][0x650] ;  /* 0x0001940000047ab9 */ /* 0x000fe20000000a00 */
[----:B------:R-:W-:Y:S01]  /*9200*/  BSSY B1, `(.L_x_303) ;  /* 0x000006a000017945 */ /* 0x000fe20003800000 */
[----:B------:R-:W-:Y:S01]  /*9210*/  IMAD.MOV.U32 R9, RZ, RZ, -0x1 ;  /* 0xffffffffff097424 */ /* 0x000fe200078e00ff */
[----:B------:R-:W-:Y:S01]  /*9220*/  ISETP.GT.U32.AND P1, PT, R12, 0x11, PT ;  /* 0x000000110c00780c */ /* 0x000fe20003f24070 */
[----:B------:R-:W-:Y:S01]  /*9230*/  IMAD.MOV.U32 R8, RZ, RZ, -0x1 ;  /* 0xffffffffff087424 */ /* 0x000fe200078e00ff */
[----:B------:R-:W-:Y:S02]  /*9240*/  IADD3.X R17, R17, UR13, RZ, P4, !PT ;  /* 0x0000000d11117c10 */ /* 0x000fe4000a7fe4ff */
[----:B------:R-:W-:-:S02]  /*9250*/  ISETP.LT.U32.AND P1, PT, R3, 0x12, P1 ;  /* 0x000000120300780c */ /* 0x000fc40000f21070 */
[----:B------:R-:W-:Y:S01]  /*9260*/  PRMT R13, RZ, 0x7610, R13 ;  /* 0x00007610ff0d7816 */ /* 0x000fe2000000000d */
[----:B------:R-:W0:Y:S01]  /*9270*/  @P3 S2R R5, SR_CgaCtaId ;  /* 0x0000000000053919 */ /* 0x000e220000008800 */
[----:B------:R-:W-:-:S04]  /*9280*/  @P3 MOV R4, 0x400 ;  /* 0x0000040000043802 */ /* 0x000fc80000000f00 */
[----:B0-----:R-:W-:Y:S01]  /*9290*/  @P3 LEA R6, R5, R4, 0x18 ;  /* 0x0000000405063211 */ /* 0x001fe200078ec0ff */
[----:B------:R-:W-:-:S03]  /*92a0*/  IMAD.WIDE.U32 R4, R12, 0x38e38e39, RZ ;  /* 0x38e38e390c047825 */ /* 0x000fc600078e00ff */
[----:B------:R0:W-:Y:S01]  /*92b0*/  @P3 SYNCS.ARRIVE.TRANS64.A1T0 RZ, [R6+URZ+0x138], RZ ;  /* 0x000138ff06ff39a7 */ /* 0x0001e2000810003f */
[----:B------:R-:W-:Y:S02]  /*92c0*/  ISETP.GE.U32.AND P3, PT, R3, 0x12, PT ;  /* 0x000000120300780c */ /* 0x000fe40003f66070 */
[----:B------:R-:W-:Y:S02]  /*92d0*/  SHF.R.U32.HI R7, RZ, 0x2, R5 ;  /* 0x00000002ff077819 */ /* 0x000fe40000011605 */
[----:B------:R-:W-:Y:S02]  /*92e0*/  SEL R5, RZ, 0x1, !P1 ;  /* 0x00000001ff057807 */ /* 0x000fe40004800000 */
[----:B------:R-:W-:Y:S01]  /*92f0*/  ISETP.GE.U32.AND P1, PT, R16, UR4, PT ;  /* 0x0000000410007c0c */ /* 0x000fe2000bf26070 */
[----:B------:R-:W-:Y:S01]  /*9300*/  IMAD R12, R7, -0x12, R12 ;  /* 0xffffffee070c7824 */ /* 0x000fe200078e020c */
[----:B------:R-:W-:Y:S02]  /*9310*/  LOP3.LUT R0, R0, R5, RZ, 0x3c, !PT ;  /* 0x0000000500007212 */ /* 0x000fe400078e3cff */
[----:B------:R-:W-:-:S02]  /*9320*/  ISETP.GE.U32.AND.EX P1, PT, R17, UR5, PT, P1 ;  /* 0x0000000511007c0c */ /* 0x000fc4000bf26110 */
[----:B------:R-:W-:Y:S02]  /*9330*/  PRMT R4, RZ, 0x7610, R4 ;  /* 0x00007610ff047816 */ /* 0x000fe40000000004 */
[----:B------:R-:W-:Y:S01]  /*9340*/  @P3 LOP3.LUT R0, R0, 0x1, R7, 0x78, !PT ;  /* 0x0000000100003812 */ /* 0x000fe200078e7807 */
[----:B------:R-:W-:-:S08]  /*9350*/  IMAD.MOV.U32 R7, RZ, RZ, -0x1 ;  /* 0xffffffffff077424 */ /* 0x000fd000078e00ff */
[----:B0-----:R-:W-:Y:S05]  /*9360*/  @P1 BRA `(.L_x_304) ;  /* 0x00000004004c1947 */ /* 0x001fea0003800000 */
[----:B------:R-:W-:Y:S01]  /*9370*/  ULDC.64 UR4, c[0x0][0x628] ;  /* 0x00018a0000047ab9 */ /* 0x000fe20000000a00 */
[----:B------:R-:W0:Y:S01]  /*9380*/  S2R R15, SR_CTAID.X ;  /* 0x00000000000f7919 */ /* 0x000e220000002500 */
[----:B------:R-:W-:Y:S01]  /*9390*/  ISETP.NE.U32.AND P1, PT, RZ, UR4, PT ;  /* 0x00000004ff007c0c */ /* 0x000fe2000bf25070 */
[----:B------:R-:W-:Y:S01]  /*93a0*/  ULDC UR7, c[0x0][0x630] ;  /* 0x00018c0000077ab9 */ /* 0x000fe20000000800 */
[----:B------:R-:W-:Y:S01]  /*93b0*/  IMAD.MOV.U32 R4, RZ, RZ, R16 ;  /* 0x000000ffff047224 */ /* 0x000fe200078e0010 */
[----:B------:R-:W1:Y:S01]  /*93c0*/  S2R R14, SR_CTAID.Y ;  /* 0x00000000000e7919 */ /* 0x000e620000002600 */
[----:B------:R-:W-:Y:S01]  /*93d0*/  ISETP.NE.AND.EX P1, PT, RZ, UR5, PT, P1 ;  /* 0x00000005ff007c0c */ /* 0x000fe2000bf25310 */
[----:B------:R-:W-:-:S12]  /*93e0*/  IMAD.MOV.U32 R5, RZ, RZ, R17 ;  /* 0x000000ffff057224 */ /* 0x000fd800078e0011 */
[----:B------:R-:W-:Y:S05]  /*93f0*/  @!P1 BRA `(.L_x_305) ;  /* 0x0000000000289947 */ /* 0x000fea0003800000 */
[----:B------:R-:W-:Y:S02]  /*9400*/  ULDC UR6, c[0x0][0x634] ;  /* 0x00018d0000067ab9 */ /* 0x000fe40000000800 */
[----:B------:R-:W-:-:S05]  /*9410*/  IADD3 R9, P1, R16, UR6, RZ ;  /* 0x0000000610097c10 */ /* 0x000fca000ff3e0ff */
[----:B------:R-:W-:-:S04]  /*9420*/  IMAD.X R21, RZ, RZ, R17, P1 ;  /* 0x000000ffff157224 */ /* 0x000fc800008e0611 */
[----:B------:R-:W-:-:S04]  /*9430*/  IMAD.WIDE.U32 R6, R21, UR4, RZ ;  /* 0x0000000415067c25 */ /* 0x000fc8000f8e00ff */
[----:B------:R-:W-:-:S04]  /*9440*/  IMAD.WIDE.U32 R6, P1, R9, UR5, R6 ;  /* 0x0000000509067c25 */ /* 0x000fc8000f820006 */
[----:B------:R-:W-:-:S04]  /*9450*/  IMAD.WIDE.U32 R8, R9, UR4, RZ ;  /* 0x0000000409087c25 */ /* 0x000fc8000f8e00ff */
[----:B------:R-:W-:Y:S01]  /*9460*/  IMAD.X R5, RZ, RZ, RZ, P1 ;  /* 0x000000ffff057224 */ /* 0x000fe200008e06ff */
[----:B------:R-:W-:Y:S01]  /*9470*/  IADD3 RZ, P1, R9, R6, RZ ;  /* 0x0000000609ff7210 */ /* 0x000fe20007f3e0ff */
[----:B------:R-:W-:-:S04]  /*9480*/  IMAD.MOV.U32 R4, RZ, RZ, R7 ;  /* 0x000000ffff047224 */ /* 0x000fc800078e0007 */
[----:B------:R-:W-:-:S08]  /*9490*/  IMAD.WIDE.U32.X R4, R21, UR5, R4, P1 ;  /* 0x0000000515047c25 */ /* 0x000fd000088e0404 */
.L_x_305:
[--C-:B------:R-:W-:Y:S01]  /*94a0*/  SHF.R.U64 R8, R4, UR7, R5.reuse ;  /* 0x0000000704087c19 */ /* 0x100fe20008001205 */
[----:B------:R-:W-:Y:S01]  /*94b0*/  ULDC.64 UR4, c[0x0][0x620] ;  /* 0x0001880000047ab9 */ /* 0x000fe20000000a00 */
[----:B------:R-:W-:Y:S01]  /*94c0*/  SHF.R.U32.HI R4, RZ, UR7, R5 ;  /* 0x00000007ff047c19 */ /* 0x000fe20008011605 */
[----:B------:R-:W2:Y:S01]  /*94d0*/  LDC R24, c[0x0][0x144] ;  /* 0x00005100ff187b82 */ /* 0x000ea20000000800 */
[----:B------:R-:W-:Y:S01]  /*94e0*/  IADD3 R7, P1, RZ, -R8, RZ ;  /* 0x80000008ff077210 */ /* 0x000fe20007f3e0ff */
[----:B------:R-:W-:Y:S01]  /*94f0*/  ULDC.64 UR8, c[0x0][0x640] ;  /* 0x0001900000087ab9 */ /* 0x000fe20000000a00 */
[----:B0-----:R-:W-:Y:S01]  /*9500*/  I2FP.F32.U32 R9, R15 ;  /* 0x0000000f00097245 */ /* 0x001fe20000201000 */
[----:B------:R-:W-:Y:S02]  /*9510*/  ULDC UR6, c[0x0][0x608] ;  /* 0x0001820000067ab9 */ /* 0x000fe40000000800 */
[----:B------:R-:W-:Y:S01]  /*9520*/  IMAD.X R4, RZ, RZ, ~R4, P1 ;  /* 0x000000ffff047224 */ /* 0x000fe200008e0e04 */
[----:B------:R-:W-:Y:S01]  /*9530*/  ISETP.NE.U32.AND P1, PT, RZ, UR8, PT ;  /* 0x00000008ff007c0c */ /* 0x000fe2000bf25070 */
[----:B------:R-:W0:Y:S02]  /*9540*/  LDC R21, c[0x0][0x148] ;  /* 0x00005200ff157b82 */ /* 0x000e240000000800 */
[----:B------:R-:W-:Y:S01]  /*9550*/  IMAD R6, R4, UR4, RZ ;  /* 0x0000000404067c24 */ /* 0x000fe2000f8e02ff */
[----:B------:R-:W-:Y:S01]  /*9560*/  ISETP.NE.AND.EX P1, PT, RZ, UR9, PT, P1 ;  /* 0x00000009ff007c0c */ /* 0x000fe2000bf25310 */
[----:B------:R-:W-:Y:S01]  /*9570*/  IMAD.WIDE.U32 R4, R7, UR4, R16 ;  /* 0x0000000407047c25 */ /* 0x000fe2000f8e0010 */
[----:B------:R-:W-:-:S03]  /*9580*/  ULDC UR4, c[0x0][0x150] ;  /* 0x0000540000047ab9 */ /* 0x000fc60000000800 */
[----:B------:R-:W-:Y:S02]  /*9590*/  IMAD R7, R7, UR5, R6 ;  /* 0x0000000507077c24 */ /* 0x000fe4000f8e0206 */
[----:B------:R-:W-:Y:S01]  /*95a0*/  FMUL R6, R9, UR4 ;  /* 0x0000000409067c20 */ /* 0x000fe20008400000 */
[----:B------:R-:W-:Y:S01]  /*95b0*/  ULDC UR4, c[0x0][0x618] ;  /* 0x0001860000047ab9 */ /* 0x000fe20000000800 */
[----:B------:R-:W-:Y:S01]  /*95c0*/  ULDC UR5, c[0x0][0x154] ;  /* 0x0000550000057ab9 */ /* 0x000fe20000000800 */
[----:B------:R-:W-:-:S03]  /*95d0*/  IMAD.IADD R5, R5, 0x1, R7 ;  /* 0x0000000105057824 */ /* 0x000fc600078e0207 */
[----:B------:R-:W3:Y:S02]  /*95e0*/  F2I.U32.TRUNC.NTZ R6, R6 ;  /* 0x0000000600067305 */ /* 0x000ee4000020f000 */
[----:B------:R-:W-:Y:S02]  /*95f0*/  SHF.R.U64 R9, R4, UR4, R5 ;  /* 0x0000000404097c19 */ /* 0x000fe40008001205 */
[----:B-1----:R-:W-:-:S05]  /*9600*/  I2FP.F32.U32 R4, R14 ;  /* 0x0000000e00047245 */ /* 0x002fca0000201000 */
[----:B------:R-:W-:Y:S01]  /*9610*/  FMUL R22, R4, UR5 ;  /* 0x0000000504167c20 */ /* 0x000fe20008400000 */
[----:B------:R-:W-:Y:S01]  /*9620*/  SHF.R.U32.HI R4, RZ, UR4, R5 ;  /* 0x00000004ff047c19 */ /* 0x000fe20008011605 */
[----:B------:R-:W-:-:S03]  /*9630*/  ULDC UR4, c[0x0][0x658] ;  /* 0x0001960000047ab9 */ /* 0x000fc60000000800 */
[--C-:B------:R-:W-:Y:S01]  /*9640*/  SHF.R.U64 R20, R9, UR6, R4.reuse ;  /* 0x0000000609147c19 */ /* 0x100fe20008001204 */
[----:B------:R-:W1:Y:S01]  /*9650*/  F2I.U32.TRUNC.NTZ R22, R22 ;  /* 0x0000001600167305 */ /* 0x000e62000020f000 */
[----:B------:R-:W-:Y:S01]  /*9660*/  SHF.R.U32.HI R5, RZ, UR6, R4 ;  /* 0x00000006ff057c19 */ /* 0x000fe20008011604 */
[----:B---3--:R-:W-:-:S03]  /*9670*/  IMAD.MOV R6, RZ, RZ, -R6 ;  /* 0x000000ffff067224 */ /* 0x008fc600078e0a06 */
[----:B------:R-:W-:Y:S01]  /*9680*/  SHF.R.U64 R18, R20, UR4, R5 ;  /* 0x0000000414127c19 */ /* 0x000fe20008001205 */
[----:B--2---:R-:W-:Y:S01]  /*9690*/  IMAD R15, R24, R6, R15 ;  /* 0x00000006180f7224 */ /* 0x004fe200078e020f */
[----:B------:R-:W-:-:S03]  /*96a0*/  SHF.R.U32.HI R23, RZ, UR4, R5 ;  /* 0x00000004ff177c19 */ /* 0x000fc60008011605 */
[----:B------:R-:W-:Y:S02]  /*96b0*/  IMAD.MOV.U32 R4, RZ, RZ, R18 ;  /* 0x000000ffff047224 */ /* 0x000fe400078e0012 */
[----:B------:R-:W-:Y:S01]  /*96c0*/  IMAD.MOV.U32 R5, RZ, RZ, R23 ;  /* 0x000000ffff057224 */ /* 0x000fe200078e0017 */
[----:B-1----:R-:W-:Y:S06]  /*96d0*/  @!P1 BRA `(.L_x_306) ;  /* 0x0000000000289947 */ /* 0x002fec0003800000 */
[----:B------:R-:W-:Y:S02]  /*96e0*/  ULDC UR4, c[0x0][0x64c] ;  /* 0x0001930000047ab9 */ /* 0x000fe40000000800 */
[----:B------:R-:W-:-:S05]  /*96f0*/  IADD3 R5, P1, R18, UR4, RZ ;  /* 0x0000000412057c10 */ /* 0x000fca000ff3e0ff */
[----:B------:R-:W-:-:S04]  /*9700*/  IMAD.X R23, RZ, RZ, R23, P1 ;  /* 0x000000ffff177224 */ /* 0x000fc800008e0617 */
[----:B------:R-:W-:-:S04]  /*9710*/  IMAD.WIDE.U32 R6, R23, UR8, RZ ;  /* 0x0000000817067c25 */ /* 0x000fc8000f8e00ff */
[----:B------:R-:W-:-:S04]  /*9720*/  IMAD.WIDE.U32 R6, P1, R5, UR9, R6 ;  /* 0x0000000905067c25 */ /* 0x000fc8000f820006 */
[----:B------:R-:W-:-:S04]  /*9730*/  IMAD.WIDE.U32 R4, R5, UR8, RZ ;  /* 0x0000000805047c25 */ /* 0x000fc8000f8e00ff */
[----:B------:R-:W-:Y:S01]  /*9740*/  IMAD.MOV.U32 R4, RZ, RZ, R7 ;  /* 0x000000ffff047224 */ /* 0x000fe200078e0007 */
[----:B------:R-:W-:Y:S01]  /*9750*/  IADD3 RZ, P3, R5, R6, RZ ;  /* 0x0000000605ff7210 */ /* 0x000fe20007f7e0ff */
[----:B------:R-:W-:-:S04]  /*9760*/  IMAD.X R5, RZ, RZ, RZ, P1 ;  /* 0x000000ffff057224 */ /* 0x000fc800008e06ff */
[----:B------:R-:W-:-:S08]  /*9770*/  IMAD.WIDE.U32.X R4, R23, UR9, R4, P3 ;  /* 0x0000000917047c25 */ /* 0x000fd000098e0404 */
.L_x_306:
[----:B------:R-:W-:Y:S01]  /*9780*/  ISETP.NE.AND P1, PT, R2, 0x1, PT ;  /* 0x000000010200780c */ /* 0x000fe20003f25270 */
[----:B------:R-:W-:Y:S01]  /*9790*/  ULDC UR4, c[0x0][0x648] ;  /* 0x0001920000047ab9 */ /* 0x000fe20000000800 */
[----:B------:R-:W-:Y:S01]  /*97a0*/  LOP3.LUT R20, R20, UR17, RZ, 0xc0, !PT ;  /* 0x0000001114147c12 */ /* 0x000fe2000f8ec0ff */
[----:B------:R-:W-:Y:S01]  /*97b0*/  IMAD.MOV R22, RZ, RZ, -R22 ;  /* 0x000000ffff167224 */ /* 0x000fe200078e0a16 */
[----:B------:R-:W-:Y:S01]  /*97c0*/  SHF.R.U64 R5, R4, UR4, R5 ;  /* 0x0000000404057c19 */ /* 0x000fe20008001205 */
[----:B------:R-:W-:Y:S01]  /*97d0*/  ULDC UR4, c[0x0][0x638] ;  /* 0x00018e0000047ab9 */ /* 0x000fe20000000800 */
[----:B------:R-:W-:Y:S01]  /*97e0*/  LOP3.LUT R9, R9, UR16, RZ, 0xc0, !PT ;  /* 0x0000001009097c12 */ /* 0x000fe2000f8ec0ff */
[----:B------:R-:W-:Y:S01]  /*97f0*/  ULDC UR5, c[0x0][0x610] ;  /* 0x0001840000057ab9 */ /* 0x000fe20000000800 */
[----:B------:R-:W-:Y:S02]  /*9800*/  IMAD.MOV.U32 R4, RZ, RZ, 0x1 ;  /* 0x00000001ff047424 */ /* 0x000fe400078e00ff */
[----:B------:R-:W-:-:S02]  /*9810*/  IMAD.MOV R7, RZ, RZ, -R5 ;  /* 0x000000ffff077224 */ /* 0x000fc400078e0a05 */
[----:B------:R-:W-:Y:S02]  /*9820*/  IMAD R20, R5, UR18, R20 ;  /* 0x0000001205147c24 */ /* 0x000fe4000f8e0214 */
[----:B0-----:R-:W-:Y:S02]  /*9830*/  @P1 IMAD R15, R21, R22, R14 ;  /* 0x00000016150f1224 */ /* 0x001fe400078e020e */
[----:B------:R-:W-:Y:S01]  /*9840*/  IMAD R18, R7, UR4, R18 ;  /* 0x0000000407127c24 */ /* 0x000fe2000f8e0212 */
[----:B------:R-:W-:Y:S01]  /*9850*/  ULDC UR4, c[0x0][0x600] ;  /* 0x0001800000047ab9 */ /* 0x000fe20000000800 */
[----:B------:R-:W-:Y:S02]  /*9860*/  IMAD R15, R20, UR5, R15 ;  /* 0x00000005140f7c24 */ /* 0x000fe4000f8e020f */
[----:B------:R-:W-:-:S05]  /*9870*/  IMAD R18, R18, UR4, R9 ;  /* 0x0000000412127c24 */ /* 0x000fca000f8e0209 */
[----:B------:R-:W-:Y:S02]  /*9880*/  SEL R9, R18, R15, !P1 ;  /* 0x0000000f12097207 */ /* 0x000fe40004800000 */
[----:B------:R-:W-:-:S07]  /*9890*/  SEL R7, R15, R18, !P1 ;  /* 0x000000120f077207 */ /* 0x000fce0004800000 */
.L_x_304:
[----:B------:R-:W-:Y:S05]  /*98a0*/  BSYNC B1 ;  /* 0x0000000000017941 */ /* 0x000fea0003800000 */
.L_x_303:
[----:B------:R-:W-:-:S13]  /*98b0*/  LOP3.LUT P1, RZ, R4, 0xff, RZ, 0xc0, !PT ;  /* 0x000000ff04ff7812 */ /* 0x000fda000782c0ff */
[----:B------:R-:W-:Y:S05]  /*98c0*/  @P1 BRA `(.L_x_307) ;  /* 0xfffffff4004c1947 */ /* 0x000fea000383ffff */
[----:B------:R-:W-:Y:S05]  /*98d0*/  BSYNC B0 ;  /* 0x0000000000007941 */ /* 0x000fea0003800000 */
.L_x_295:
[----:B------:R-:W-:-:S03]  /*98e0*/  UMOV UR4, 0xffffffff ;  /* 0xffffffff00047882 */ /* 0x000fc60000000000 */
[----:B------:R-:W-:Y:S05]  /*98f0*/  BRA.DIV UR4, `(.L_x_308) ;  /* 0x0000000e040c7947 */ /* 0x000fea000b800000 */
[----:B------:R-:W-:-:S13]  /*9900*/  ELECT P6, URZ, PT ;  /* 0x00000000003f782f */ /* 0x000fda00038c0000 */
.L_x_336:
[----:B------:R-:W-:Y:S04]  /*9910*/  BSSY B0, `(.L_x_309) ;  /* 0x00000a9000007945 */ /* 0x000fe80003800000 */
[----:B------:R-:W-:Y:S05]  /*9920*/  @!P6 BRA `(.L_x_310) ;  /* 0x00000008009ce947 */ /* 0x000fea0003800000 */
[----:B------:R-:W-:-:S04]  /*9930*/  LOP3.LUT R19, R19, 0x2, RZ, 0xfc, !PT ;  /* 0x0000000213137812 */ /* 0x000fc800078efcff */
[----:B------:R-:W-:-:S13]  /*9940*/  ISETP.NE.AND P0, PT, R19, 0x3, PT ;  /* 0x000000031300780c */ /* 0x000fda0003f05270 */
[----:B------:R-:W-:Y:S05]  /*9950*/  @!P0 BRA `(.L_x_311) ;  /* 0x0000000000048947 */ /* 0x000fea0003800000 */
[----:B------:R-:W-:Y:S01]  /*9960*/  BPT.TRAP 0x1 ;  /* 0x000000040000795c */ /* 0x000fe20000300000 */
.L_x_311:
[----:B------:R-:W0:Y:S01]  /*9970*/  S2R R3, SR_CgaCtaId ;  /* 0x0000000000037919 */ /* 0x000e220000008800 */
[----:B------:R-:W-:-:S04]  /*9980*/  MOV R2, 0x400 ;  /* 0x0000040000027802 */ /* 0x000fc80000000f00 */
[----:B0-----:R-:W-:Y:S02]  /*9990*/  LEA R3, R3, R2, 0x18 ;  /* 0x0000000203037211 */ /* 0x001fe400078ec0ff */
[----:B------:R-:W-:-:S03]  /*99a0*/  SHF.L.U32 R2, R0, 0x1f, RZ ;  /* 0x0000001f00027819 */ /* 0x000fc600000006ff */
[----:B------:R-:W-:-:S04]  /*99b0*/  VIADD R3, R3, 0x90 ;  /* 0x0000009003037836 */ /* 0x000fc80000000000 */
[C---:B------:R-:W-:Y:S02]  /*99c0*/  IMAD R7, R12.reuse, 0x8, R3 ;  /* 0x000000080c077824 */ /* 0x040fe400078e0203 */
[----:B------:R-:W-:Y:S02]  /*99d0*/  VIADD R12, R12, 0x1 ;  /* 0x000000010c0c7836 */ /* 0x000fe40000000000 */
[----:B------:R-:W0:Y:S03]  /*99e0*/  SYNCS.PHASECHK.TRANS64.TRYWAIT P0, [R7+URZ], R2 ;  /* 0x00000002070075a7 */ /* 0x000e26000800017f */
[----:B------:R-:W-:-:S04]  /*99f0*/  ISETP.NE.AND P1, PT, R12, 0x12, PT ;  /* 0x000000120c00780c */ /* 0x000fc80003f25270 */
[----:B------:R-:W-:Y:S02]  /*9a00*/  SEL R5, RZ, 0x1, P1 ;  /* 0x00000001ff057807 */ /* 0x000fe40000800000 */
[----:B------:R-:W-:Y:S02]  /*9a10*/  SEL R12, R12, RZ, P1 ;  /* 0x000000ff0c0c7207 */ /* 0x000fe40000800000 */
[----:B------:R-:W-:-:S03]  /*9a20*/  LOP3.LUT R5, R0, R5, RZ, 0x3c, !PT ;  /* 0x0000000500057212 */ /* 0x000fc600078e3cff */
[----:B------:R-:W-:Y:S01]  /*9a30*/  IMAD R9, R12, 0x8, R3 ;  /* 0x000000080c097824 */ /* 0x000fe200078e0203 */
[----:B------:R-:W-:Y:S01]  /*9a40*/  SHF.L.U32 R4, R5, 0x1f, RZ ;  /* 0x0000001f05047819 */ /* 0x000fe200000006ff */
[----:B0-----:R-:W-:Y:S06]  /*9a50*/  @!P0 BRA `(.L_x_312) ;  /* 0x0000000800d48947 */ /* 0x001fec0003800000 */
.L_x_337:
[----:B------:R-:W1:Y:S01]  /*9a60*/  SYNCS.PHASECHK.TRANS64.TRYWAIT P0, [R9+URZ], R4 ;  /* 0x00000004090075a7 */ /* 0x000e62000800017f */
[----:B------:R-:W-:-:S05]  /*9a70*/  VIADD R0, R12, 0x1 ;  /* 0x000000010c007836 */ /* 0x000fca0000000000 */
[----:B------:R-:W-:-:S04]  /*9a80*/  ISETP.NE.AND P1, PT, R0, 0x12, PT ;  /* 0x000000120000780c */ /* 0x000fc80003f25270 */
[----:B0-----:R-:W-:Y:S02]  /*9a90*/  SEL R2, RZ, 0x1, P1 ;  /* 0x00000001ff027807 */ /* 0x001fe40000800000 */
[----:B------:R-:W-:Y:S02]  /*9aa0*/  SEL R0, R0, RZ, P1 ;  /* 0x000000ff00007207 */ /* 0x000fe40000800000 */
[----:B------:R-:W-:-:S03]  /*9ab0*/  LOP3.LUT R7, R5, R2, RZ, 0x3c, !PT ;  /* 0x0000000205077212 */ /* 0x000fc600078e3cff */
[----:B------:R-:W-:Y:S01]  /*9ac0*/  IMAD R6, R0, 0x8, R3 ;  /* 0x0000000800067824 */ /* 0x000fe200078e0203 */
[----:B------:R-:W-:Y:S01]  /*9ad0*/  SHF.L.U32 R5, R7, 0x1f, RZ ;  /* 0x0000001f07057819 */ /* 0x000fe200000006ff */
[----:B-1----:R-:W-:Y:S06]  /*9ae0*/  @!P0 BRA `(.L_x_313) ;  /* 0x0000000800c48947 */ /* 0x002fec0003800000 */
.L_x_338:
[----:B------:R-:W1:Y:S01]  /*9af0*/  SYNCS.PHASECHK.TRANS64.TRYWAIT P0, [R6+URZ], R5 ;  /* 0x00000005060075a7 */ /* 0x000e62000800017f */
[----:B------:R-:W-:-:S05]  /*9b00*/  VIADD R0, R0, 0x1 ;  /* 0x0000000100007836 */ /* 0x000fca0000000000 */
[----:B------:R-:W-:-:S04]  /*9b10*/  ISETP.NE.AND P1, PT, R0, 0x12, PT ;  /* 0x000000120000780c */ /* 0x000fc80003f25270 */
[----:B------:R-:W-:Y:S02]  /*9b20*/  SEL R2, RZ, 0x1, P1 ;  /* 0x00000001ff027807 */ /* 0x000fe40000800000 */
[----:B------:R-:W-:Y:S02]  /*9b30*/  SEL R0, R0, RZ, P1 ;  /* 0x000000ff00007207 */ /* 0x000fe40000800000 */
[----:B------:R-:W-:-:S03]  /*9b40*/  LOP3.LUT R7, R7, R2, RZ, 0x3c, !PT ;  /* 0x0000000207077212 */ /* 0x000fc600078e3cff */
[----:B0-----:R-:W-:Y:S01]  /*9b50*/  IMAD R9, R0, 0x8, R3 ;  /* 0x0000000800097824 */ /* 0x001fe200078e0203 */
[----:B------:R-:W-:Y:S01]  /*9b60*/  SHF.L.U32 R4, R7, 0x1f, RZ ;  /* 0x0000001f07047819 */ /* 0x000fe200000006ff */
[----:B-1----:R-:W-:Y:S06]  /*9b70*/  @!P0 BRA `(.L_x_314) ;  /* 0x0000000800b48947 */ /* 0x002fec0003800000 */
.L_x_339:
        /* <DEDUP_REMOVED lines=9> */
.L_x_340:
        /* <DEDUP_REMOVED lines=9> */
.L_x_341:
        /* <DEDUP_REMOVED lines=9> */
.L_x_342:
        /* <DEDUP_REMOVED lines=9> */
.L_x_343:
        /* <DEDUP_REMOVED lines=9> */
.L_x_344:
        /* <DEDUP_REMOVED lines=9> */
.L_x_345:
        /* <DEDUP_REMOVED lines=9> */
.L_x_346:
        /* <DEDUP_REMOVED lines=9> */
.L_x_347:
        /* <DEDUP_REMOVED lines=9> */
.L_x_348:
        /* <DEDUP_REMOVED lines=9> */
.L_x_349:
        /* <DEDUP_REMOVED lines=9> */
.L_x_350:
        /* <DEDUP_REMOVED lines=9> */
.L_x_351:
        /* <DEDUP_REMOVED lines=9> */
.L_x_352:
[----:B------:R-:W1:Y:S01]  /*a2d0*/  SYNCS.PHASECHK.TRANS64.TRYWAIT P0, [R6+URZ], R5 ;  /* 0x00000005060075a7 */ /* 0x000e62000800017f */
[----:B------:R-:W-:-:S05]  /*a2e0*/  VIADD R0, R0, 0x1 ;  /* 0x0000000100007836 */ /* 0x000fca0000000000 */
[----:B------:R-:W-:-:S04]  /*a2f0*/  ISETP.NE.AND P1, PT, R0, 0x12, PT ;  /* 0x000000120000780c */ /* 0x000fc80003f25270 */
[----:B------:R-:W-:Y:S02]  /*a300*/  SEL R2, RZ, 0x1, P1 ;  /* 0x00000001ff027807 */ /* 0x000fe40000800000 */
[----:B------:R-:W-:Y:S02]  /*a310*/  SEL R0, R0, RZ, P1 ;  /* 0x000000ff00007207 */ /* 0x000fe40000800000 */
[----:B------:R-:W-:Y:S01]  /*a320*/  LOP3.LUT R2, R7, R2, RZ, 0x3c, !PT ;  /* 0x0000000207027212 */ /* 0x000fe200078e3cff */
[----:B-1----:R-:W-:Y:S06]  /*a330*/  @!P0 BRA `(.L_x_328) ;  /* 0x0000000400dc8947 */ /* 0x002fec0003800000 */
.L_x_353:
[----:B------:R-:W-:Y:S01]  /*a340*/  IMAD R3, R0, 0x8, R3 ;  /* 0x0000000800037824 */ /* 0x000fe200078e0203 */
[----:B------:R-:W-:-:S07]  /*a350*/  SHF.L.U32 R0, R2, 0x1f, RZ ;  /* 0x0000001f02007819 */ /* 0x000fce00000006ff */
.L_x_329:
[----:B--2---:R2:W3:Y:S02]  /*a360*/  SYNCS.PHASECHK.TRANS64.TRYWAIT P0, [R3+URZ], R0 ;  /* 0x00000000030075a7 */ /* 0x0044e4000800017f */
[----:B---3--:R-:W-:Y:S05]  /*a370*/  @!P0 NANOSLEEP.SYNCS 0x989680 ;  /* 0x009896800000895d */ /* 0x008fea0003900000 */
[----:B------:R-:W3:Y:S02]  /*a380*/  @!P0 SYNCS.PHASECHK.TRANS64 P0, [R3+URZ], R0 ;  /* 0x00000000030085a7 */ /* 0x000ee4000800007f */
[----:B---3--:R-:W-:Y:S05]  /*a390*/  @!P0 BRA `(.L_x_329) ;  /* 0xfffffffc00f08947 */ /* 0x008fea000383ffff */
.L_x_310:
[----:B------:R-:W-:Y:S05]  /*a3a0*/  BSYNC B0 ;  /* 0x0000000000007941 */ /* 0x000fea0003800000 */
.L_x_309:
[----:B------:R-:W-:Y:S05]  /*a3b0*/  EXIT ;  /* 0x000000000000794d */ /* 0x000fea0003800000 */
.L_x_18:
[----:B----4-:R4:W0:Y:S02]  /*a3c0*/  SYNCS.PHASECHK.TRANS64.TRYWAIT P1, [R3+URZ], R0 ;  /* 0x00000000030075a7 */ /* 0x010824000802017f */
[----:B0-----:R-:W-:Y:S05]  /*a3d0*/  @!P1 NANOSLEEP.SYNCS 0x989680 ;  /* 0x009896800000995d */ /* 0x001fea0003900000 */
[----:B------:R-:W0:Y:S02]  /*a3e0*/  @!P1 SYNCS.PHASECHK.TRANS64 P1, [R3+URZ], R0 ;  /* 0x00000000030095a7 */ /* 0x000e24000802007f */
[----:B0-----:R-:W-:Y:S05]  /*a3f0*/  @!P1 BRA `(.L_x_18) ;  /* 0xfffffffc00f09947 */ /* 0x001fea000383ffff */
[----:B------:R-:W-:Y:S05]  /*a400*/  BRA `(.L_x_17) ;  /* 0xffffff7000107947 */ /* 0x000fea000383ffff */
.L_x_23:
[----:B-1----:R1:W3:Y:S02]  /*a410*/  SYNCS.PHASECHK.TRANS64.TRYWAIT P1, [R5+URZ], R4 ;  /* 0x00000004050075a7 */ /* 0x0022e4000802017f */
[----:B---3--:R-:W-:Y:S05]  /*a420*/  @!P1 NANOSLEEP.SYNCS 0x989680 ;  /* 0x009896800000995d */ /* 0x008fea0003900000 */
[----:B------:R-:W3:Y:S02]  /*a430*/  @!P1 SYNCS.PHASECHK.TRANS64 P1, [R5+URZ], R4 ;  /* 0x00000004050095a7 */ /* 0x000ee4000802007f */
[----:B---3--:R-:W-:Y:S05]  /*a440*/  @!P1 BRA `(.L_x_23) ;  /* 0xfffffffc00f09947 */ /* 0x008fea000383ffff */
[----:B------:R-:W-:Y:S05]  /*a450*/  BRA `(.L_x_22) ;  /* 0xffffff7000a47947 */ /* 0x000fea000383ffff */
.L_x_296:
[----:B------:R-:W-:Y:S01]  /*a460*/  BSSY B1, `(.L_x_330) ;  /* 0x0000006000017945 */ /* 0x000fe20003800000 */
[----:B------:R-:W-:-:S07]  /*a470*/  IMAD.MOV.U32 R15, RZ, RZ, -0x1 ;  /* 0xffffffffff0f7424 */ /* 0x000fce00078e00ff */
[----:B------:R-:W-:Y:S05]  /*a480*/  WARPSYNC.COLLECTIVE R15, `(.L_x_331) ;  /* 0x000000000f0c7348 */ /* 0x000fea0003c00000 */
[----:B------:R-:W-:Y:S02]  /*a490*/  ELECT P6, UR62, PT ;  /* 0x00000000003e782f */ /* 0x000fe400038c0000 */
[----:B------:R-:W-:Y:S01]  /*a4a0*/  MOV R14, UR62 ;  /* 0x0000003e000e7c02 */ /* 0x000fe20008000f00 */
[----:B------:R-:W-:Y:S10]  /*a4b0*/  ENDCOLLECTIVE ;  /* 0x000000000000791b */ /* 0x000ff40003800000 */
.L_x_331:
[----:B------:R-:W-:Y:S05]  /*a4c0*/  BSYNC B1 ;  /* 0x0000000000017941 */ /* 0x000fea0003800000 */
.L_x_330:
[----:B------:R-:W-:Y:S05]  /*a4d0*/  BRA `(.L_x_332) ;  /* 0xffffffe800547947 */ /* 0x000fea000383ffff */
.L_x_299:
[----:B0-----:R0:W1:Y:S02]  /*a4e0*/  SYNCS.PHASECHK.TRANS64.TRYWAIT P1, [R14+URZ+0x90], R7 ;  /* 0x000090070e0075a7 */ /* 0x001064000802017f */
[----:B-1----:R-:W-:Y:S05]  /*a4f0*/  @!P1 NANOSLEEP.SYNCS 0x989680 ;  /* 0x009896800000995d */ /* 0x002fea0003900000 */
[----:B------:R-:W1:Y:S02]  /*a500*/  @!P1 SYNCS.PHASECHK.TRANS64 P1, [R14+URZ+0x90], R7 ;  /* 0x000090070e0095a7 */ /* 0x000e64000802007f */
[----:B-1----:R-:W-:Y:S05]  /*a510*/  @!P1 BRA `(.L_x_299) ;  /* 0xfffffffc00f09947 */ /* 0x002fea000383ffff */
[----:B------:R-:W-:Y:S05]  /*a520*/  BRA `(.L_x_333) ;  /* 0xffffffe800887947 */ /* 0x000fea000383ffff */
.L_x_308:
[----:B------:R-:W-:Y:S01]  /*a530*/  BSSY B0, `(.L_x_334) ;  /* 0x0000006000007945 */ /* 0x000fe20003800000 */
[----:B------:R-:W-:-:S07]  /*a540*/  IMAD.MOV.U32 R15, RZ, RZ, -0x1 ;  /* 0xffffffffff0f7424 */ /* 0x000fce00078e00ff */
[----:B------:R-:W-:Y:S05]  /*a550*/  WARPSYNC.COLLECTIVE R15, `(.L_x_335) ;  /* 0x000000000f0c7348 */ /* 0x000fea0003c00000 */
[----:B------:R-:W-:Y:S02]  /*a560*/  ELECT P6, UR62, PT ;  /* 0x00000000003e782f */ /* 0x000fe400038c0000 */
[----:B------:R-:W-:Y:S01]  /*a570*/  MOV R14, UR62 ;  /* 0x0000003e000e7c02 */ /* 0x000fe20008000f00 */
[----:B------:R-:W-:Y:S10]  /*a580*/  ENDCOLLECTIVE ;  /* 0x000000000000791b */ /* 0x000ff40003800000 */
.L_x_335:
[----:B------:R-:W-:Y:S05]  /*a590*/  BSYNC B0 ;  /* 0x0000000000007941 */ /* 0x000fea0003800000 */
.L_x_334:
[----:B------:R-:W-:Y:S05]  /*a5a0*/  BRA `(.L_x_336) ;  /* 0xfffffff000d87947 */ /* 0x000fea000383ffff */
.L_x_312:
[----:B0-----:R0:W1:Y:S02]  /*a5b0*/  SYNCS.PHASECHK.TRANS64.TRYWAIT P0, [R7+URZ], R2 ;  /* 0x00000002070075a7 */ /* 0x001064000800017f */
[----:B-1----:R-:W-:Y:S05]  /*a5c0*/  @!P0 NANOSLEEP.SYNCS 0x989680 ;  /* 0x009896800000895d */ /* 0x002fea0003900000 */
[----:B------:R-:W1:Y:S02]  /*a5d0*/  @!P0 SYNCS.PHASECHK.TRANS64 P0, [R7+URZ], R2 ;  /* 0x00000002070085a7 */ /* 0x000e64000800007f */
[----:B-1----:R-:W-:Y:S05]  /*a5e0*/  @!P0 BRA `(.L_x_312) ;  /* 0xfffffffc00f08947 */ /* 0x002fea000383ffff */
[----:B------:R-:W-:Y:S05]  /*a5f0*/  BRA `(.L_x_337) ;  /* 0xfffffff400187947 */ /* 0x000fea000383ffff */
.L_x_313:
[----:B0-----:R0:W1:Y:S02]  /*a600*/  SYNCS.PHASECHK.TRANS64.TRYWAIT P0, [R9+URZ], R4 ;  /* 0x00000004090075a7 */ /* 0x001064000800017f */
[----:B-1----:R-:W-:Y:S05]  /*a610*/  @!P0 NANOSLEEP.SYNCS 0x989680 ;  /* 0x009896800000895d */ /* 0x002fea0003900000 */
[----:B------:R-:W1:Y:S02]  /*a620*/  @!P0 SYNCS.PHASECHK.TRANS64 P0, [R9+URZ], R4 ;  /* 0x00000004090085a7 */ /* 0x000e64000800007f */
[----:B-1----:R-:W-:Y:S05]  /*a630*/  @!P0 BRA `(.L_x_313) ;  /* 0xfffffffc00f08947 */ /* 0x002fea000383ffff */
[----:B------:R-:W-:Y:S05]  /*a640*/  BRA `(.L_x_338) ;  /* 0xfffffff400287947 */ /* 0x000fea000383ffff */
.L_x_314:
[----:B0-----:R0:W1:Y:S02]  /*a650*/  SYNCS.PHASECHK.TRANS64.TRYWAIT P0, [R6+URZ], R5 ;  /* 0x00000005060075a7 */ /* 0x001064000800017f */
[----:B-1----:R-:W-:Y:S05]  /*a660*/  @!P0 NANOSLEEP.SYNCS 0x989680 ;  /* 0x009896800000895d */ /* 0x002fea0003900000 */
[----:B------:R-:W1:Y:S02]  /*a670*/  @!P0 SYNCS.PHASECHK.TRANS64 P0, [R6+URZ], R5 ;  /* 0x00000005060085a7 */ /* 0x000e64000800007f */
[----:B-1----:R-:W-:Y:S05]  /*a680*/  @!P0 BRA `(.L_x_314) ;  /* 0xfffffffc00f08947 */ /* 0x002fea000383ffff */
[----:B------:R-:W-:Y:S05]  /*a690*/  BRA `(.L_x_339) ;  /* 0xfffffff400387947 */ /* 0x000fea000383ffff */
.L_x_315:
[----:B0-----:R0:W1:Y:S02]  /*a6a0*/  SYNCS.PHASECHK.TRANS64.TRYWAIT P0, [R9+URZ], R4 ;  /* 0x00000004090075a7 */ /* 0x001064000800017f */
[----:B-1----:R-:W-:Y:S05]  /*a6b0*/  @!P0 NANOSLEEP.SYNCS 0x989680 ;  /* 0x009896800000895d */ /* 0x002fea0003900000 */
[----:B------:R-:W1:Y:S02]  /*a6c0*/  @!P0 SYNCS.PHASECHK.TRANS64 P0, [R9+URZ], R4 ;  /* 0x00000004090085a7 */ /* 0x000e64000800007f */
[----:B-1----:R-:W-:Y:S05]  /*a6d0*/  @!P0 BRA `(.L_x_315) ;  /* 0xfffffffc00f08947 */ /* 0x002fea000383ffff */
[----:B------:R-:W-:Y:S05]  /*a6e0*/  BRA `(.L_x_340) ;  /* 0xfffffff400487947 */ /* 0x000fea000383ffff */
.L_x_316:
[----:B0-----:R0:W1:Y:S02]  /*a6f0*/  SYNCS.PHASECHK.TRANS64.TRYWAIT P0, [R6+URZ], R5 ;  /* 0x00000005060075a7 */ /* 0x001064000800017f */
[----:B-1----:R-:W-:Y:S05]  /*a700*/  @!P0 NANOSLEEP.SYNCS 0x989680 ;  /* 0x009896800000895d */ /* 0x002fea0003900000 */
[----:B------:R-:W1:Y:S02]  /*a710*/  @!P0 SYNCS.PHASECHK.TRANS64 P0, [R6+URZ], R5 ;  /* 0x00000005060085a7 */ /* 0x000e64000800007f */
[----:B-1----:R-:W-:Y:S05]  /*a720*/  @!P0 BRA `(.L_x_316) ;  /* 0xfffffffc00f08947 */ /* 0x002fea000383ffff */
[----:B------:R-:W-:Y:S05]  /*a730*/  BRA `(.L_x_341) ;  /* 0xfffffff400587947 */ /* 0x000fea000383ffff */
.L_x_317:
[----:B0-----:R0:W1:Y:S02]  /*a740*/  SYNCS.PHASECHK.TRANS64.TRYWAIT P0, [R9+URZ], R4 ;  /* 0x00000004090075a7 */ /* 0x001064000800017f */
[----:B-1----:R-:W-:Y:S05]  /*a750*/  @!P0 NANOSLEEP.SYNCS 0x989680 ;  /* 0x009896800000895d */ /* 0x002fea0003900000 */
[----:B------:R-:W1:Y:S02]  /*a760*/  @!P0 SYNCS.PHASECHK.TRANS64 P0, [R9+URZ], R4 ;  /* 0x00000004090085a7 */ /* 0x000e64000800007f */
[----:B-1----:R-:W-:Y:S05]  /*a770*/  @!P0 BRA `(.L_x_317) ;  /* 0xfffffffc00f08947 */ /* 0x002fea000383ffff */
[----:B------:R-:W-:Y:S05]  /*a780*/  BRA `(.L_x_342) ;  /* 0xfffffff400687947 */ /* 0x000fea000383ffff */
.L_x_318:
[----:B0-----:R0:W1:Y:S02]  /*a790*/  SYNCS.PHASECHK.TRANS64.TRYWAIT P0, [R6+URZ], R5 ;  /* 0x00000005060075a7 */ /* 0x001064000800017f */
[----:B-1----:R-:W-:Y:S05]  /*a7a0*/  @!P0 NANOSLEEP.SYNCS 0x989680 ;  /* 0x009896800000895d */ /* 0x002fea0003900000 */
[----:B------:R-:W1:Y:S02]  /*a7b0*/  @!P0 SYNCS.PHASECHK.TRANS64 P0, [R6+URZ], R5 ;  /* 0x00000005060085a7 */ /* 0x000e64000800007f */
[----:B-1----:R-:W-:Y:S05]  /*a7c0*/  @!P0 BRA `(.L_x_318) ;  /* 0xfffffffc00f08947 */ /* 0x002fea000383ffff */
[----:B------:R-:W-:Y:S05]  /*a7d0*/  BRA `(.L_x_343) ;  /* 0xfffffff400787947 */ /* 0x000fea000383ffff */
.L_x_319:
[----:B0-----:R0:W1:Y:S02]  /*a7e0*/  SYNCS.PHASECHK.TRANS64.TRYWAIT P0, [R9+URZ], R4 ;  /* 0x00000004090075a7 */ /* 0x001064000800017f */
[----:B-1----:R-:W-:Y:S05]  /*a7f0*/  @!P0 NANOSLEEP.SYNCS 0x989680 ;  /* 0x009896800000895d */ /* 0x002fea0003900000 */
[----:B------:R-:W1:Y:S02]  /*a800*/  @!P0 SYNCS.PHASECHK.TRANS64 P0, [R9+URZ], R4 ;  /* 0x00000004090085a7 */ /* 0x000e64000800007f */
[----:B-1----:R-:W-:Y:S05]  /*a810*/  @!P0 BRA `(.L_x_319) ;  /* 0xfffffffc00f08947 */ /* 0x002fea000383ffff */
[----:B------:R-:W-:Y:S05]  /*a820*/  BRA `(.L_x_344) ;  /* 0xfffffff400887947 */ /* 0x000fea000383ffff */
.L_x_320:
[----:B0-----:R0:W1:Y:S02]  /*a830*/  SYNCS.PHASECHK.TRANS64.TRYWAIT P0, [R6+URZ], R5 ;  /* 0x00000005060075a7 */ /* 0x001064000800017f */
[----:B-1----:R-:W-:Y:S05]  /*a840*/  @!P0 NANOSLEEP.SYNCS 0x989680 ;  /* 0x009896800000895d */ /* 0x002fea0003900000 */
[----:B------:R-:W1:Y:S02]  /*a850*/  @!P0 SYNCS.PHASECHK.TRANS64 P0, [R6+URZ], R5 ;  /* 0x00000005060085a7 */ /* 0x000e64000800007f */
[----:B-1----:R-:W-:Y:S05]  /*a860*/  @!P0 BRA `(.L_x_320) ;  /* 0xfffffffc00f08947 */ /* 0x002fea000383ffff */
[----:B------:R-:W-:Y:S05]  /*a870*/  BRA `(.L_x_345) ;  /* 0xfffffff400987947 */ /* 0x000fea000383ffff */
.L_x_321:
[----:B0-----:R0:W1:Y:S02]  /*a880*/  SYNCS.PHASECHK.TRANS64.TRYWAIT P0, [R9+URZ], R4 ;  /* 0x00000004090075a7 */ /* 0x001064000800017f */
[----:B-1----:R-:W-:Y:S05]  /*a890*/  @!P0 NANOSLEEP.SYNCS 0x989680 ;  /* 0x009896800000895d */ /* 0x002fea0003900000 */
[----:B------:R-:W1:Y:S02]  /*a8a0*/  @!P0 SYNCS.PHASECHK.TRANS64 P0, [R9+URZ], R4 ;  /* 0x00000004090085a7 */ /* 0x000e64000800007f */
[----:B-1----:R-:W-:Y:S05]  /*a8b0*/  @!P0 BRA `(.L_x_321) ;  /* 0xfffffffc00f08947 */ /* 0x002fea000383ffff */
[----:B------:R-:W-:Y:S05]  /*a8c0*/  BRA `(.L_x_346) ;  /* 0xfffffff400a87947 */ /* 0x000fea000383ffff */
.L_x_322:
[----:B0-----:R0:W1:Y:S02]  /*a8d0*/  SYNCS.PHASECHK.TRANS64.TRYWAIT P0, [R6+URZ], R5 ;  /* 0x00000005060075a7 */ /* 0x001064000800017f */
[----:B-1----:R-:W-:Y:S05]  /*a8e0*/  @!P0 NANOSLEEP.SYNCS 0x989680 ;  /* 0x009896800000895d */ /* 0x002fea0003900000 */
[----:B------:R-:W1:Y:S02]  /*a8f0*/  @!P0 SYNCS.PHASECHK.TRANS64 P0, [R6+URZ], R5 ;  /* 0x00000005060085a7 */ /* 0x000e64000800007f */
[----:B-1----:R-:W-:Y:S05]  /*a900*/  @!P0 BRA `(.L_x_322) ;  /* 0xfffffffc00f08947 */ /* 0x002fea000383ffff */
[----:B------:R-:W-:Y:S05]  /*a910*/  BRA `(.L_x_347) ;  /* 0xfffffff400b87947 */ /* 0x000fea000383ffff */
.L_x_323:
[----:B0-----:R0:W1:Y:S02]  /*a920*/  SYNCS.PHASECHK.TRANS64.TRYWAIT P0, [R9+URZ], R4 ;  /* 0x00000004090075a7 */ /* 0x001064000800017f */
[----:B-1----:R-:W-:Y:S05]  /*a930*/  @!P0 NANOSLEEP.SYNCS 0x989680 ;  /* 0x009896800000895d */ /* 0x002fea0003900000 */
[----:B------:R-:W1:Y:S02]  /*a940*/  @!P0 SYNCS.PHASECHK.TRANS64 P0, [R9+URZ], R4 ;  /* 0x00000004090085a7 */ /* 0x000e64000800007f */
[----:B-1----:R-:W-:Y:S05]  /*a950*/  @!P0 BRA `(.L_x_323) ;  /* 0xfffffffc00f08947 */ /* 0x002fea000383ffff */
[----:B------:R-:W-:Y:S05]  /*a960*/  BRA `(.L_x_348) ;  /* 0xfffffff400c87947 */ /* 0x000fea000383ffff */
.L_x_324:
[----:B0-----:R0:W1:Y:S02]  /*a970*/  SYNCS.PHASECHK.TRANS64.TRYWAIT P0, [R6+URZ], R5 ;  /* 0x00000005060075a7 */ /* 0x001064000800017f */
[----:B-1----:R-:W-:Y:S05]  /*a980*/  @!P0 NANOSLEEP.SYNCS 0x989680 ;  /* 0x009896800000895d */ /* 0x002fea0003900000 */
[----:B------:R-:W1:Y:S02]  /*a990*/  @!P0 SYNCS.PHASECHK.TRANS64 P0, [R6+URZ], R5 ;  /* 0x00000005060085a7 */ /* 0x000e64000800007f */
[----:B-1----:R-:W-:Y:S05]  /*a9a0*/  @!P0 BRA `(.L_x_324) ;  /* 0xfffffffc00f08947 */ /* 0x002fea000383ffff */
[----:B------:R-:W-:Y:S05]  /*a9b0*/  BRA `(.L_x_349) ;  /* 0xfffffff400d87947 */ /* 0x000fea000383ffff */
.L_x_325:
[----:B0-----:R0:W1:Y:S02]  /*a9c0*/  SYNCS.PHASECHK.TRANS64.TRYWAIT P0, [R9+URZ], R4 ;  /* 0x00000004090075a7 */ /* 0x001064000800017f */
[----:B-1----:R-:W-:Y:S05]  /*a9d0*/  @!P0 NANOSLEEP.SYNCS 0x989680 ;  /* 0x009896800000895d */ /* 0x002fea0003900000 */
[----:B------:R-:W1:Y:S02]  /*a9e0*/  @!P0 SYNCS.PHASECHK.TRANS64 P0, [R9+URZ], R4 ;  /* 0x00000004090085a7 */ /* 0x000e64000800007f */
[----:B-1----:R-:W-:Y:S05]  /*a9f0*/  @!P0 BRA `(.L_x_325) ;  /* 0xfffffffc00f08947 */ /* 0x002fea000383ffff */
[----:B------:R-:W-:Y:S05]  /*aa00*/  BRA `(.L_x_350) ;  /* 0xfffffff400e87947 */ /* 0x000fea000383ffff */
.L_x_326:
[----:B0-----:R0:W1:Y:S02]  /*aa10*/  SYNCS.PHASECHK.TRANS64.TRYWAIT P0, [R6+URZ], R5 ;  /* 0x00000005060075a7 */ /* 0x001064000800017f */
[----:B-1----:R-:W-:Y:S05]  /*aa20*/  @!P0 NANOSLEEP.SYNCS 0x989680 ;  /* 0x009896800000895d */ /* 0x002fea0003900000 */
[----:B------:R-:W1:Y:S02]  /*aa30*/  @!P0 SYNCS.PHASECHK.TRANS64 P0, [R6+URZ], R5 ;  /* 0x00000005060085a7 */ /* 0x000e64000800007f */
[----:B-1----:R-:W-:Y:S05]  /*aa40*/  @!P0 BRA `(.L_x_326) ;  /* 0xfffffffc00f08947 */ /* 0x002fea000383ffff */
[----:B------:R-:W-:Y:S05]  /*aa50*/  BRA `(.L_x_351) ;  /* 0xfffffff400f87947 */ /* 0x000fea000383ffff */
.L_x_327:
[----:B0-----:R0:W1:Y:S02]  /*aa60*/  SYNCS.PHASECHK.TRANS64.TRYWAIT P0, [R9+URZ], R4 ;  /* 0x00000004090075a7 */ /* 0x001064000800017f */
[----:B-1----:R-:W-:Y:S05]  /*aa70*/  @!P0 NANOSLEEP.SYNCS 0x989680 ;  /* 0x009896800000895d */ /* 0x002fea0003900000 */
[----:B------:R-:W1:Y:S02]  /*aa80*/  @!P0 SYNCS.PHASECHK.TRANS64 P0, [R9+URZ], R4 ;  /* 0x00000004090085a7 */ /* 0x000e64000800007f */
[----:B-1----:R-:W-:Y:S05]  /*aa90*/  @!P0 BRA `(.L_x_327) ;  /* 0xfffffffc00f08947 */ /* 0x002fea000383ffff */
[----:B------:R-:W-:Y:S05]  /*aaa0*/  BRA `(.L_x_352) ;  /* 0xfffffff800087947 */ /* 0x000fea000383ffff */
.L_x_328:
[----:B-1----:R1:W2:Y:S02]  /*aab0*/  SYNCS.PHASECHK.TRANS64.TRYWAIT P0, [R6+URZ], R5 ;  /* 0x00000005060075a7 */ /* 0x0022a4000800017f */
[----:B--2---:R-:W-:Y:S05]  /*aac0*/  @!P0 NANOSLEEP.SYNCS 0x989680 ;  /* 0x009896800000895d */ /* 0x004fea0003900000 */
[----:B------:R-:W2:Y:S02]  /*aad0*/  @!P0 SYNCS.PHASECHK.TRANS64 P0, [R6+URZ], R5 ;  /* 0x00000005060085a7 */ /* 0x000ea4000800007f */
[----:B--2---:R-:W-:Y:S05]  /*aae0*/  @!P0 BRA `(.L_x_328) ;  /* 0xfffffffc00f08947 */ /* 0x004fea000383ffff */
[----:B------:R-:W-:Y:S05]  /*aaf0*/  BRA `(.L_x_353) ;  /* 0xfffffff800107947 */ /* 0x000fea000383ffff */
.L_x_354:
[----:B------:R-:W-:-:S00]  /*ab00*/  BRA `(.L_x_354) ;  /* 0xfffffffc00fc7947 */ /* 0x000fc0000383ffff */
[----:B------:R-:W-:-:S00]  /*ab10*/  NOP ;  /* 0x0000000000007918 */ /* 0x000fc00000000000 */
        /* <DEDUP_REMOVED lines=14> */
.L_x_355:


//--------------------- .nv.global.init           --------------------------
	.section	.nv.global.init,"aw",@progbits
.nv.global.init:
	.type		$str$22,@object
	.size		$str$22,($str$23 - $str$22)
$str$22:
        /*0000*/ 	.byte	0x6b, 0x5f, 0x74, 0x69, 0x6c, 0x65, 0x5f, 0x63, 0x6f, 0x75, 0x6e, 0x74, 0x20, 0x3e, 0x3d, 0x20
        /*0010*/ 	.byte	0x31, 0x00
	.type		$str$23,@object
	.size		$str$23,(__unnamed_1 - $str$23)
$str$23:
        /*0012*/ 	.byte	0x2f, 0x74, 0x6d, 0x70, 0x2f, 0x63, 0x75, 0x74, 0x6c, 0x61, 0x73, 0x73, 0x5f, 0x73, 0x77, 0x65
        /*0022*/ 	.byte	0x65, 0x70, 0x5f, 0x73, 0x72, 0x63, 0x2f, 0x69, 0x6e, 0x63, 0x6c, 0x75, 0x64, 0x65, 0x2f, 0x63
        /*0032*/ 	.byte	0x75, 0x74, 0x6c, 0x61, 0x73, 0x73, 0x2f, 0x67, 0x65, 0x6d, 0x6d, 0x2f, 0x63, 0x6f, 0x6c, 0x6c
        /*0042*/ 	.byte	0x65, 0x63, 0x74, 0x69, 0x76, 0x65, 0x2f, 0x73, 0x6d, 0x39, 0x30, 0x5f, 0x6d, 0x6d, 0x61, 0x5f
        /*0052*/ 	.byte	0x74, 0x6d, 0x61, 0x5f, 0x67, 0x6d, 0x6d, 0x61, 0x5f, 0x73, 0x73, 0x5f, 0x77, 0x61, 0x72, 0x70
        /*0062*/ 	.byte	0x73, 0x70, 0x65, 0x63, 0x69, 0x61, 0x6c, 0x69, 0x7a, 0x65, 0x64, 0x2e, 0x68, 0x70, 0x70, 0x00
	.type		__unnamed_1,@object
	.size		__unnamed_1,(.L_0 - __unnamed_1)
__unnamed_1:
        /*0072*/ 	.byte	0x76, 0x6f, 0x69, 0x64, 0x20, 0x63, 0x75, 0x74, 0x6c, 0x61, 0x73, 0x73, 0x3a, 0x3a, 0x67, 0x65
        /* <DEDUP_REMOVED lines=172> */
        /*0b42*/ 	.byte	0x00
.L_0:


//--------------------- .nv.shared._ZN7cutlass13device_kernelINS_4gemm6kernel13GemmUniversalIN4cute5tupleIJiiiiEEENS1_10collective13CollectiveMmaINS1_34MainloopSm90TmaGmmaWarpSpecializedILi18ENS5_IJNS4_1CILi1EEESB_SB_EEENS1_35KernelTmaWarpSpecializedCooperativeEEENS5_IJNSA_ILi128EEENSA_ILi256EEENSA_ILi32EEEEEEaNS5_IJlSB_lEEEaSJ_NS4_8TiledMMAINS4_8MMA_AtomIJNS4_4SM904GMMA27MMA_64x256x32_S32S8S8_SS_TNEEEENS4_6LayoutINS5_IJNSA_ILi2EEESB_SB_EEENS5_IJSB_NSA_ILi0EEEST_EEEEENS5_IJNS4_10UnderscoreESW_SW_EEEEENS4_13SM90_TMA_LOADENS4_14ComposedLayoutINS4_7SwizzleILi1ELi4ELi3EEENS4_18smem_ptr_flag_bitsILi8EEENSQ_INS5_IJNSA_ILi8EEESH_EEENS5_IJSH_SB_EEEEEEEvNS4_8identityESZ_S19_vS1A_EENS_8epilogue10collective6detail29Sm90TmaWarpSpecializedAdapterINS1D_15DefaultEpilogueIaSJ_SJ_NS1C_6thread17LinearCombinationIaLi1EiiLNS1H_9ScaleType4KindE0ELNS_15FloatRoundStyleE2EaEENS1_15EpilogueDefaultEEEEEvvEEEEvNT_6ParamsE --------------------------
	.section	.nv.shared._ZN7cutlass13device_kernelINS_4gemm6kernel13GemmUniversalIN4cute5tupleIJiiiiEEENS1_10collective13CollectiveMmaINS1_34MainloopSm90TmaGmmaWarpSpecializedILi18ENS5_IJNS4_1CILi1EEESB_SB_EEENS1_35KernelTmaWarpSpecializedCooperativeEEENS5_IJNSA_ILi128EEENSA_ILi256EEENSA_ILi32EEEEEEaNS5_IJlSB_lEEEaSJ_NS4_8TiledMMAINS4_8MMA_AtomIJNS4_4SM904GMMA27MMA_64x256x32_S32S8S8_SS_TNEEEENS4_6LayoutINS5_IJNSA_ILi2EEESB_SB_EEENS5_IJSB_NSA_ILi0EEEST_EEEEENS5_IJNS4_10UnderscoreESW_SW_EEEEENS4_13SM90_TMA_LOADENS4_14ComposedLayoutINS4_7SwizzleILi1ELi4ELi3EEENS4_18smem_ptr_flag_bitsILi8EEENSQ_INS5_IJNSA_ILi8EEESH_EEENS5_IJSH_SB_EEEEEEEvNS4_8identityESZ_S19_vS1A_EENS_8epilogue10collective6detail29Sm90TmaWarpSpecializedAdapterINS1D_15DefaultEpilogueIaSJ_SJ_NS1C_6thread17LinearCombinationIaLi1EiiLNS1H_9ScaleType4KindE0ELNS_15FloatRoundStyleE2EaEENS1_15EpilogueDefaultEEEEEvvEEEEvNT_6ParamsE,"aw",@nobits
	.sectionflags	@""
	.align	16
	.zero		1024


//--------------------- .nv.shared.reserved.0     --------------------------
	.section	.nv.shared.reserved.0,"aw",@nobits
	.weak		__nv_reservedSMEM_offset_0_alias
	.size		__nv_reservedSMEM_offset_0_alias, 0, 0
	.other		__nv_reservedSMEM_offset_0_alias,@"STO_CUDA_RESERVED_SHARED STV_DEFAULT"
__nv_reservedSMEM_offset_0_alias:
	.zero		0


//--------------------- .nv.global                --------------------------
	.section	.nv.global,"aw",@nobits
.nv.global:
	.type		_ZN39_INTERNAL_fced3bb2_4_k_cu_6375b8e1_41774cute1_E,@object
	.size		_ZN39_INTERNAL_fced3bb2_4_k_cu_6375b8e1_41774cute1_E,(_ZN39_INTERNAL_fced3bb2_4_k_cu_6375b8e1_41774cuda3std3__45__cpo6cbeginE - _ZN39_INTERNAL_fced3bb2_4_k_cu_6375b8e1_41774cute1_E)
_ZN39_INTERNAL_fced3bb2_4_k_cu_6375b8e1_41774cute1_E:
	.zero		1
	.type		_ZN39_INTERNAL_fced3bb2_4_k_cu_6375b8e1_41774cuda3std3__45__cpo6cbeginE,@object
	.size		_ZN39_INTERNAL_fced3bb2_4_k_cu_6375b8e1_41774cuda3std3__45__cpo6cbeginE,(_ZN39_INTERNAL_fced3bb2_4_k_cu_6375b8e1_41774cuda3std3__48in_placeE - _ZN39_INTERNAL_fced3bb2_4_k_cu_6375b8e1_41774cuda3std3__45__cpo6cbeginE)
_ZN39_INTERNAL_fced3bb2_4_k_cu_6375b8e1_41774cuda3std3__45__cpo6cbeginE:
	.zero		1
	.type		_ZN39_INTERNAL_fced3bb2_4_k_cu_6375b8e1_41774cuda3std3__48in_placeE,@object
	.size		_ZN39_INTERNAL_fced3bb2_4_k_cu_6375b8e1_41774cuda3std3__48in_placeE,(_ZN39_INTERNAL_fced3bb2_4_k_cu_6375b8e1_41774cuda3std6ranges3__45__cpo9iter_moveE - _ZN39_INTERNAL_fced3bb2_4_k_cu_6375b8e1_41774cuda3std3__48in_placeE)
_ZN39_INTERNAL_fced3bb2_4_k_cu_6375b8e1_41774cuda3std3__48in_placeE:
	.zero		1
	.type		_ZN39_INTERNAL_fced3bb2_4_k_cu_6375b8e1_41774cuda3std6ranges3__45__cpo9iter_moveE,@object
	.size		_ZN39_INTERNAL_fced3bb2_4_k_cu_6375b8e1_41774cuda3std6ranges3__45__cpo9iter_moveE,(_ZN39_INTERNAL_fced3bb2_4_k_cu_6375b8e1_41774cuda3std3__45__cpo5beginE - _ZN39_INTERNAL_fced3bb2_4_k_cu_6375b8e1_41774cuda3std6ranges3__45__cpo9iter_moveE)
_ZN39_INTERNAL_fced3bb2_4_k_cu_6375b8e1_41774cuda3std6ranges3__45__cpo9iter_moveE:
	.zero		1
	.type		_ZN39_INTERNAL_fced3bb2_4_k_cu_6375b8e1_41774cuda3std3__45__cpo5beginE,@object
	.size		_ZN39_INTERNAL_fced3bb2_4_k_cu_6375b8e1_41774cuda3std3__45__cpo5beginE,(_ZN39_INTERNAL_fced3bb2_4_k_cu_6375b8e1_41774cuda3std3__441_GLOBAL__N__fced3bb2_4_k_cu_6375b8e1_41776ignoreE - _ZN39_INTERNAL_fced3bb2_4_k_cu_6375b8e1_41774cuda3std3__45__cpo5beginE)
_ZN39_INTERNAL_fced3bb2_4_k_cu_6375b8e1_41774cuda3std3__45__cpo5beginE:
	.zero		1
	.type		_ZN39_INTERNAL_fced3bb2_4_k_cu_6375b8e1_41774cuda3std3__441_GLOBAL__N__fced3bb2_4_k_cu_6375b8e1_41776ignoreE,@object
	.size		_ZN39_INTERNAL_fced3bb2_4_k_cu_6375b8e1_41774cuda3std3__441_GLOBAL__N__fced3bb2_4_k_cu_6375b8e1_41776ignoreE,(_ZN39_INTERNAL_fced3bb2_4_k_cu_6375b8e1_41774cute7productE - _ZN39_INTERNAL_fced3bb2_4_k_cu_6375b8e1_41774cuda3std3__441_GLOBAL__N__fced3bb2_4_k_cu_6375b8e1_41776ignoreE)
_ZN39_INTERNAL_fced3bb2_4_k_cu_6375b8e1_41774cuda3std3__441_GLOBAL__N__fced3bb2_4_k_cu_6375b8e1_41776ignoreE:
	.zero		1
	.type		_ZN39_INTERNAL_fced3bb2_4_k_cu_6375b8e1_41774cute7productE,@object
	.size		_ZN39_INTERNAL_fced3bb2_4_k_cu_6375b8e1_41774cute7productE,(_ZN39_INTERNAL_fced3bb2_4_k_cu_6375b8e1_41774cuda3std3__45__cpo3endE - _ZN39_INTERNAL_fced3bb2_4_k_cu_6375b8e1_41774cute7productE)
_ZN39_INTERNAL_fced3bb2_4_k_cu_6375b8e1_41774cute7productE:
	.zero		1
	.type		_ZN39_INTERNAL_fced3bb2_4_k_cu_6375b8e1_41774cuda3std3__45__cpo3endE,@object
	.size		_ZN39_INTERNAL_fced3bb2_4_k_cu_6375b8e1_41774cuda3std3__45__cpo3endE,(_ZN39_INTERNAL_fced3bb2_4_k_cu_6375b8e1_41774cuda3std3__419piecewise_constructE - _ZN39_INTERNAL_fced3bb2_4_k_cu_6375b8e1_41774cuda3std3__45__cpo3endE)
_ZN39_INTERNAL_fced3bb2_4_k_cu_6375b8e1_41774cuda3std3__45__cpo3endE:
	.zero		1
	.type		_ZN39_INTERNAL_fced3bb2_4_k_cu_6375b8e1_41774cuda3std3__419piecewise_constructE,@object
	.size		_ZN39_INTERNAL_fced3bb2_4_k_cu_6375b8e1_41774cuda3std3__419piecewise_constructE,(_ZN39_INTERNAL_fced3bb2_4_k_cu_6375b8e1_41774cuda3std3__45__cpo4cendE - _ZN39_INTERNAL_fced3bb2_4_k_cu_6375b8e1_41774cuda3std3__419piecewise_constructE)
_ZN39_INTERNAL_fced3bb2_4_k_cu_6375b8e1_41774cuda3std3__419piecewise_constructE:
	.zero		1
	.type		_ZN39_INTERNAL_fced3bb2_4_k_cu_6375b8e1_41774cuda3std3__45__cpo4cendE,@object
	.size		_ZN39_INTERNAL_fced3bb2_4_k_cu_6375b8e1_41774cuda3std3__45__cpo4cendE,(_ZN39_INTERNAL_fced3bb2_4_k_cu_6375b8e1_41774cuda3std6ranges3__45__cpo4swapE - _ZN39_INTERNAL_fced3bb2_4_k_cu_6375b8e1_41774cuda3std3__45__cpo4cendE)
_ZN39_INTERNAL_fced3bb2_4_k_cu_6375b8e1_41774cuda3std3__45__cpo4cendE:
	.zero		1
	.type		_ZN39_INTERNAL_fced3bb2_4_k_cu_6375b8e1_41774cuda3std6ranges3__45__cpo4swapE,@object
	.size		_ZN39_INTERNAL_fced3bb2_4_k_cu_6375b8e1_41774cuda3std6ranges3__45__cpo4swapE,(.L_8 - _ZN39_INTERNAL_fced3bb2_4_k_cu_6375b8e1_41774cuda3std6ranges3__45__cpo4swapE)
_ZN39_INTERNAL_fced3bb2_4_k_cu_6375b8e1_41774cuda3std6ranges3__45__cpo4swapE:
	.zero		1
.L_8:


//--------------------- .nv.constant0._ZN7cutlass13device_kernelINS_4gemm6kernel13GemmUniversalIN4cute5tupleIJiiiiEEENS1_10collective13CollectiveMmaINS1_34MainloopSm90TmaGmmaWarpSpecializedILi18ENS5_IJNS4_1CILi1EEESB_SB_EEENS1_35KernelTmaWarpSpecializedCooperativeEEENS5_IJNSA_ILi128EEENSA_ILi256EEENSA_ILi32EEEEEEaNS5_IJlSB_lEEEaSJ_NS4_8TiledMMAINS4_8MMA_AtomIJNS4_4SM904GMMA27MMA_64x256x32_S32S8S8_SS_TNEEEENS4_6LayoutINS5_IJNSA_ILi2EEESB_SB_EEENS5_IJSB_NSA_ILi0EEEST_EEEEENS5_IJNS4_10UnderscoreESW_SW_EEEEENS4_13SM90_TMA_LOADENS4_14ComposedLayoutINS4_7SwizzleILi1ELi4ELi3EEENS4_18smem_ptr_flag_bitsILi8EEENSQ_INS5_IJNSA_ILi8EEESH_EEENS5_IJSH_SB_EEEEEEEvNS4_8identityESZ_S19_vS1A_EENS_8epilogue10collective6detail29Sm90TmaWarpSpecializedAdapterINS1D_15DefaultEpilogueIaSJ_SJ_NS1C_6thread17LinearCombinationIaLi1EiiLNS1H_9ScaleType4KindE0ELNS_15FloatRoundStyleE2EaEENS1_15EpilogueDefaultEEEEEvvEEEEvNT_6ParamsE --------------------------
	.section	.nv.constant0._ZN7cutlass13device_kernelINS_4gemm6kernel13GemmUniversalIN4cute5tupleIJiiiiEEENS1_10collective13CollectiveMmaINS1_34MainloopSm90TmaGmmaWarpSpecializedILi18ENS5_IJNS4_1CILi1EEESB_SB_EEENS1_35KernelTmaWarpSpecializedCooperativeEEENS5_IJNSA_ILi128EEENSA_ILi256EEENSA_ILi32EEEEEEaNS5_IJlSB_lEEEaSJ_NS4_8TiledMMAINS4_8MMA_AtomIJNS4_4SM904GMMA27MMA_64x256x32_S32S8S8_SS_TNEEEENS4_6LayoutINS5_IJNSA_ILi2EEESB_SB_EEENS5_IJSB_NSA_ILi0EEEST_EEEEENS5_IJNS4_10UnderscoreESW_SW_EEEEENS4_13SM90_TMA_LOADENS4_14ComposedLayoutINS4_7SwizzleILi1ELi4ELi3EEENS4_18smem_ptr_flag_bitsILi8EEENSQ_INS5_IJNSA_ILi8EEESH_EEENS5_IJSH_SB_EEEEEEEvNS4_8identityESZ_S19_vS1A_EENS_8epilogue10collective6detail29Sm90TmaWarpSpecializedAdapterINS1D_15DefaultEpilogueIaSJ_SJ_NS1C_6thread17LinearCombinationIaLi1EiiLNS1H_9ScaleType4KindE0ELNS_15FloatRoundStyleE2EaEENS1_15EpilogueDefaultEEEEEvvEEEEvNT_6ParamsE,"a",@progbits
	.sectionflags	@""
	.align	4
.nv.constant0._ZN7cutlass13device_kernelINS_4gemm6kernel13GemmUniversalIN4cute5tupleIJiiiiEEENS1_10collective13CollectiveMmaINS1_34MainloopSm90TmaGmmaWarpSpecializedILi18ENS5_IJNS4_1CILi1EEESB_SB_EEENS1_35KernelTmaWarpSpecializedCooperativeEEENS5_IJNSA_ILi128EEENSA_ILi256EEENSA_ILi32EEEEEEaNS5_IJlSB_lEEEaSJ_NS4_8TiledMMAINS4_8MMA_AtomIJNS4_4SM904GMMA27MMA_64x256x32_S32S8S8_SS_TNEEEENS4_6LayoutINS5_IJNSA_ILi2EEESB_SB_EEENS5_IJSB_NSA_ILi0EEEST_EEEEENS5_IJNS4_10UnderscoreESW_SW_EEEEENS4_13SM90_TMA_LOADENS4_14ComposedLayoutINS4_7SwizzleILi1ELi4ELi3EEENS4_18smem_ptr_flag_bitsILi8EEENSQ_INS5_IJNSA_ILi8EEESH_EEENS5_IJSH_SB_EEEEEEEvNS4_8identityESZ_S19_vS1A_EENS_8epilogue10collective6detail29Sm90TmaWarpSpecializedAdapterINS1D_15DefaultEpilogueIaSJ_SJ_NS1C_6thread17LinearCombinationIaLi1EiiLNS1H_9ScaleType4KindE0ELNS_15FloatRoundStyleE2EaEENS1_15EpilogueDefaultEEEEEvvEEEEvNT_6ParamsE:
	.zero		1664


//--------------------- SYMBOLS --------------------------

	.type		.nv.reservedSmem.offset0,@object
	.size		.nv.reservedSmem.offset0,0x4
	.type		__assertfail,@function
